	.target	sm_100a

	.elftype	@"ET_EXEC"


//--------------------- .note.nv.tkinfo           --------------------------
	.section	.note.nv.tkinfo,"",@"SHT_NOTE"
	.sectionflags	@"SHF_NOTE_NV_TKINFO"
	.tkinfo
        /*0018*/ 	.word	0x00000002
        /*0030*/ 	.string	""
        /*0030*/ 	.string	"ptxas"
        /*0030*/ 	.string	"Cuda compilation tools, release 13.0, V13.0.88"
        /*0030*/ 	.string	"Build cuda_13.0.r13.0/compiler.36424714_0"
        /*0030*/ 	.string	"-arch sm_100a -m 64 "



//--------------------- .note.nv.cuinfo           --------------------------
	.section	.note.nv.cuinfo,"",@"SHT_NOTE"
	.sectionflags	@"SHF_NOTE_NV_CUINFO"
        /*0018*/ 	.short	0x0002
        /*001a*/ 	.short	0x0064
        /*001c*/ 	.short	0x0082
	.zero		2


//--------------------- .nv.info                  --------------------------
	.section	.nv.info,"",@"SHT_CUDA_INFO"
	.align	4


	//----- nvinfo : EIATTR_REGCOUNT
	.align		4
        /*0000*/ 	.byte	0x04, 0x2f
        /*0002*/ 	.short	(.L_16 - .L_15)
	.align		4
.L_15:
        /*0004*/ 	.word	index@(_ZN7cutlass13device_kernelINS_4gemm6kernel13GemmUniversalIN4cute5tupleIJiiiiEEENS1_10collective13CollectiveMmaINS1_35MainloopSm100TmaUmmaWarpSpecializedILi17ELi2ELi4ENS5_IJNS4_1CILi2EEENSA_ILi1EEESC_EEEEENS5_IJNSA_ILi256EEENSA_ILi112EEENSA_ILi64EEEEEENS_12float_e4m3_tENS5_IJlSC_lEEESJ_SK_NS4_8TiledMMAINS4_8MMA_AtomIJNS4_10MMA_TraitsINS4_25SM100_MMA_F8F6F4_2x1SM_SSEJSJ_SJ_fSF_SG_NS4_17integral_constantINS4_4UMMA5MajorELSR_0EEESS_NSP_INSQ_7ScaleInELST_0EEESU_EEEEEENS4_6LayoutINS5_IJSC_SC_SC_EEENS5_IJNSA_ILi0EEESZ_SZ_EEEEENS5_IJNS4_10UnderscoreES12_S12_EEEEENS4_18SM100_TMA_2SM_LOADENS4_14ComposedLayoutINS4_7SwizzleILi2ELi4ELi3EEENS4_18smem_ptr_flag_bitsILi8EEENSX_INS5_IJNSA_ILi8EEESH_EEENS5_IJSH_SC_EEEEEEEvNS4_8identityES15_S1F_vS1G_EENS_8epilogue10collective18CollectiveEpilogueINS1I_23Sm100TmaWarpSpecializedILi1ELi1ELi112ELb0ELb0EEEJNS5_IJNSA_ILi128EEESG_SH_EEENS5_IJNSX_IS1N_SC_EENSX_ISG_SC_EEEEESJ_SK_SJ_SK_NS1I_6fusion15FusionCallbacksIS1M_NS1S_17LinearCombinationISJ_fSJ_fLNS_15FloatRoundStyleE2EEES1O_S1R_JEEENS4_5SM1004TMEM4LOAD26SM100_TMEM_LOAD_32dp32b16xENS4_13SM90_TMA_LOADENS16_INS17_ILi0ELi4ELi3EEES1A_NSX_INS5_IJS1B_NSA_ILi16EEEEEENS5_IJS24_SC_EEEEEEENS4_39AutoVectorizingCopyWithAssumedAlignmentILi128EEENS4_14SM90_TMA_STOREES28_S2A_S2A_EEEvvEEEEvNT_6ParamsE)
        /*0008*/ 	.word	0x000000ed


	//----- nvinfo : EIATTR_FRAME_SIZE
	.align		4
.L_16:
        /*000c*/ 	.byte	0x04, 0x11
        /*000e*/ 	.short	(.L_18 - .L_17)
	.align		4
.L_17:
        /*0010*/ 	.word	index@($__internal_2_$__cuda_sm10x_tcgen05_guardrail_trap_unallocated_columns_being_dealloced)
        /*0014*/ 	.word	0x00000000


	//----- nvinfo : EIATTR_FRAME_SIZE
	.align		4
.L_18:
        /*0018*/ 	.byte	0x04, 0x11
        /*001a*/ 	.short	(.L_20 - .L_19)
	.align		4
.L_19:
        /*001c*/ 	.word	index@($__internal_1_$__cuda_sm10x_tcgen05_guardrail_trap_phase_invalid_during_alloc)
        /*0020*/ 	.word	0x00000000


	//----- nvinfo : EIATTR_FRAME_SIZE
	.align		4
.L_20:
        /*0024*/ 	.byte	0x04, 0x11
        /*0026*/ 	.short	(.L_22 - .L_21)
	.align		4
.L_21:
        /*0028*/ 	.word	index@($__internal_0_$__cuda_sm10x_tcgen05_guardrail_trap_col_being_dealloced_not_returned_by_alloc)
        /*002c*/ 	.word	0x00000000


	//----- nvinfo : EIATTR_FRAME_SIZE
	.align		4
.L_22:
        /*0030*/ 	.byte	0x04, 0x11
        /*0032*/ 	.short	(.L_24 - .L_23)
	.align		4
.L_23:
        /*0034*/ 	.word	index@(_ZN7cutlass13device_kernelINS_4gemm6kernel13GemmUniversalIN4cute5tupleIJiiiiEEENS1_10collective13CollectiveMmaINS1_35MainloopSm100TmaUmmaWarpSpecializedILi17ELi2ELi4ENS5_IJNS4_1CILi2EEENSA_ILi1EEESC_EEEEENS5_IJNSA_ILi256EEENSA_ILi112EEENSA_ILi64EEEEEENS_12float_e4m3_tENS5_IJlSC_lEEESJ_SK_NS4_8TiledMMAINS4_8MMA_AtomIJNS4_10MMA_TraitsINS4_25SM100_MMA_F8F6F4_2x1SM_SSEJSJ_SJ_fSF_SG_NS4_17integral_constantINS4_4UMMA5MajorELSR_0EEESS_NSP_INSQ_7ScaleInELST_0EEESU_EEEEEENS4_6LayoutINS5_IJSC_SC_SC_EEENS5_IJNSA_ILi0EEESZ_SZ_EEEEENS5_IJNS4_10UnderscoreES12_S12_EEEEENS4_18SM100_TMA_2SM_LOADENS4_14ComposedLayoutINS4_7SwizzleILi2ELi4ELi3EEENS4_18smem_ptr_flag_bitsILi8EEENSX_INS5_IJNSA_ILi8EEESH_EEENS5_IJSH_SC_EEEEEEEvNS4_8identityES15_S1F_vS1G_EENS_8epilogue10collective18CollectiveEpilogueINS1I_23Sm100TmaWarpSpecializedILi1ELi1ELi112ELb0ELb0EEEJNS5_IJNSA_ILi128EEESG_SH_EEENS5_IJNSX_IS1N_SC_EENSX_ISG_SC_EEEEESJ_SK_SJ_SK_NS1I_6fusion15FusionCallbacksIS1M_NS1S_17LinearCombinationISJ_fSJ_fLNS_15FloatRoundStyleE2EEES1O_S1R_JEEENS4_5SM1004TMEM4LOAD26SM100_TMEM_LOAD_32dp32b16xENS4_13SM90_TMA_LOADENS16_INS17_ILi0ELi4ELi3EEES1A_NSX_INS5_IJS1B_NSA_ILi16EEEEEENS5_IJS24_SC_EEEEEEENS4_39AutoVectorizingCopyWithAssumedAlignmentILi128EEENS4_14SM90_TMA_STOREES28_S2A_S2A_EEEvvEEEEvNT_6ParamsE)
        /*0038*/ 	.word	0x00000000


	//----- nvinfo : EIATTR_MIN_STACK_SIZE
	.align		4
.L_24:
        /*003c*/ 	.byte	0x04, 0x12
        /*003e*/ 	.short	(.L_26 - .L_25)
	.align		4
.L_25:
        /*0040*/ 	.word	index@(_ZN7cutlass13device_kernelINS_4gemm6kernel13GemmUniversalIN4cute5tupleIJiiiiEEENS1_10collective13CollectiveMmaINS1_35MainloopSm100TmaUmmaWarpSpecializedILi17ELi2ELi4ENS5_IJNS4_1CILi2EEENSA_ILi1EEESC_EEEEENS5_IJNSA_ILi256EEENSA_ILi112EEENSA_ILi64EEEEEENS_12float_e4m3_tENS5_IJlSC_lEEESJ_SK_NS4_8TiledMMAINS4_8MMA_AtomIJNS4_10MMA_TraitsINS4_25SM100_MMA_F8F6F4_2x1SM_SSEJSJ_SJ_fSF_SG_NS4_17integral_constantINS4_4UMMA5MajorELSR_0EEESS_NSP_INSQ_7ScaleInELST_0EEESU_EEEEEENS4_6LayoutINS5_IJSC_SC_SC_EEENS5_IJNSA_ILi0EEESZ_SZ_EEEEENS5_IJNS4_10UnderscoreES12_S12_EEEEENS4_18SM100_TMA_2SM_LOADENS4_14ComposedLayoutINS4_7SwizzleILi2ELi4ELi3EEENS4_18smem_ptr_flag_bitsILi8EEENSX_INS5_IJNSA_ILi8EEESH_EEENS5_IJSH_SC_EEEEEEEvNS4_8identityES15_S1F_vS1G_EENS_8epilogue10collective18CollectiveEpilogueINS1I_23Sm100TmaWarpSpecializedILi1ELi1ELi112ELb0ELb0EEEJNS5_IJNSA_ILi128EEESG_SH_EEENS5_IJNSX_IS1N_SC_EENSX_ISG_SC_EEEEESJ_SK_SJ_SK_NS1I_6fusion15FusionCallbacksIS1M_NS1S_17LinearCombinationISJ_fSJ_fLNS_15FloatRoundStyleE2EEES1O_S1R_JEEENS4_5SM1004TMEM4LOAD26SM100_TMEM_LOAD_32dp32b16xENS4_13SM90_TMA_LOADENS16_INS17_ILi0ELi4ELi3EEES1A_NSX_INS5_IJS1B_NSA_ILi16EEEEEENS5_IJS24_SC_EEEEEEENS4_39AutoVectorizingCopyWithAssumedAlignmentILi128EEENS4_14SM90_TMA_STOREES28_S2A_S2A_EEEvvEEEEvNT_6ParamsE)
        /*0044*/ 	.word	0x00000000
.L_26:


//--------------------- .nv.compat                --------------------------
	.section	.nv.compat,"",@"SHT_CUDA_COMPAT_INFO"
	.align	4
        /*0000*/ 	.byte	0x02, 0x09, 0x01, 0x00, 0x02, 0x02, 0x02, 0x00, 0x02, 0x05, 0x05, 0x00, 0x03, 0x07, 0x01, 0x01
        /*0010*/ 	.byte	0x02, 0x03, 0x01, 0x00, 0x02, 0x06, 0x01, 0x00, 0x04, 0x0b, 0x08, 0x00, 0x09, 0x00, 0x00, 0x00
        /*0020*/ 	.byte	0x00, 0x00, 0x00, 0x00


//--------------------- .nv.info._ZN7cutlass13device_kernelINS_4gemm6kernel13GemmUniversalIN4cute5tupleIJiiiiEEENS1_10collective13CollectiveMmaINS1_35MainloopSm100TmaUmmaWarpSpecializedILi17ELi2ELi4ENS5_IJNS4_1CILi2EEENSA_ILi1EEESC_EEEEENS5_IJNSA_ILi256EEENSA_ILi112EEENSA_ILi64EEEEEENS_12float_e4m3_tENS5_IJlSC_lEEESJ_SK_NS4_8TiledMMAINS4_8MMA_AtomIJNS4_10MMA_TraitsINS4_25SM100_MMA_F8F6F4_2x1SM_SSEJSJ_SJ_fSF_SG_NS4_17integral_constantINS4_4UMMA5MajorELSR_0EEESS_NSP_INSQ_7ScaleInELST_0EEESU_EEEEEENS4_6LayoutINS5_IJSC_SC_SC_EEENS5_IJNSA_ILi0EEESZ_SZ_EEEEENS5_IJNS4_10UnderscoreES12_S12_EEEEENS4_18SM100_TMA_2SM_LOADENS4_14ComposedLayoutINS4_7SwizzleILi2ELi4ELi3EEENS4_18smem_ptr_flag_bitsILi8EEENSX_INS5_IJNSA_ILi8EEESH_EEENS5_IJSH_SC_EEEEEEEvNS4_8identityES15_S1F_vS1G_EENS_8epilogue10collective18CollectiveEpilogueINS1I_23Sm100TmaWarpSpecializedILi1ELi1ELi112ELb0ELb0EEEJNS5_IJNSA_ILi128EEESG_SH_EEENS5_IJNSX_IS1N_SC_EENSX_ISG_SC_EEEEESJ_SK_SJ_SK_NS1I_6fusion15FusionCallbacksIS1M_NS1S_17LinearCombinationISJ_fSJ_fLNS_15FloatRoundStyleE2EEES1O_S1R_JEEENS4_5SM1004TMEM4LOAD26SM100_TMEM_LOAD_32dp32b16xENS4_13SM90_TMA_LOADENS16_INS17_ILi0ELi4ELi3EEES1A_NSX_INS5_IJS1B_NSA_ILi16EEEEEENS5_IJS24_SC_EEEEEEENS4_39AutoVectorizingCopyWithAssumedAlignmentILi128EEENS4_14SM90_TMA_STOREES28_S2A_S2A_EEEvvEEEEvNT_6ParamsE --------------------------
	.section	.nv.info._ZN7cutlass13device_kernelINS_4gemm6kernel13GemmUniversalIN4cute5tupleIJiiiiEEENS1_10collective13CollectiveMmaINS1_35MainloopSm100TmaUmmaWarpSpecializedILi17ELi2ELi4ENS5_IJNS4_1CILi2EEENSA_ILi1EEESC_EEEEENS5_IJNSA_ILi256EEENSA_ILi112EEENSA_ILi64EEEEEENS_12float_e4m3_tENS5_IJlSC_lEEESJ_SK_NS4_8TiledMMAINS4_8MMA_AtomIJNS4_10MMA_TraitsINS4_25SM100_MMA_F8F6F4_2x1SM_SSEJSJ_SJ_fSF_SG_NS4_17integral_constantINS4_4UMMA5MajorELSR_0EEESS_NSP_INSQ_7ScaleInELST_0EEESU_EEEEEENS4_6LayoutINS5_IJSC_SC_SC_EEENS5_IJNSA_ILi0EEESZ_SZ_EEEEENS5_IJNS4_10UnderscoreES12_S12_EEEEENS4_18SM100_TMA_2SM_LOADENS4_14ComposedLayoutINS4_7SwizzleILi2ELi4ELi3EEENS4_18smem_ptr_flag_bitsILi8EEENSX_INS5_IJNSA_ILi8EEESH_EEENS5_IJSH_SC_EEEEEEEvNS4_8identityES15_S1F_vS1G_EENS_8epilogue10collective18CollectiveEpilogueINS1I_23Sm100TmaWarpSpecializedILi1ELi1ELi112ELb0ELb0EEEJNS5_IJNSA_ILi128EEESG_SH_EEENS5_IJNSX_IS1N_SC_EENSX_ISG_SC_EEEEESJ_SK_SJ_SK_NS1I_6fusion15FusionCallbacksIS1M_NS1S_17LinearCombinationISJ_fSJ_fLNS_15FloatRoundStyleE2EEES1O_S1R_JEEENS4_5SM1004TMEM4LOAD26SM100_TMEM_LOAD_32dp32b16xENS4_13SM90_TMA_LOADENS16_INS17_ILi0ELi4ELi3EEES1A_NSX_INS5_IJS1B_NSA_ILi16EEEEEENS5_IJS24_SC_EEEEEEENS4_39AutoVectorizingCopyWithAssumedAlignmentILi128EEENS4_14SM90_TMA_STOREES28_S2A_S2A_EEEvvEEEEvNT_6ParamsE,"",@"SHT_CUDA_INFO"
	.sectionflags	@""
	.align	4


	//----- nvinfo : EIATTR_CUDA_API_VERSION
	.align		4
        /*0000*/ 	.byte	0x04, 0x37
        /*0002*/ 	.short	(.L_28 - .L_27)
.L_27:
        /*0004*/ 	.word	0x00000082


	//----- nvinfo : EIATTR_KPARAM_INFO
	.align		4
.L_28:
        /*0008*/ 	.byte	0x04, 0x17
        /*000a*/ 	.short	(.L_30 - .L_29)
.L_29:
        /*000c*/ 	.word	0x00000000
        /*0010*/ 	.short	0x0000
        /*0012*/ 	.short	0x0000
        /*0014*/ 	.byte	0x00, 0xf0, 0x01, 0x20


	//----- nvinfo : EIATTR_AT_ENTRY_FRAGMENTS
	.align		4
.L_30:
        /*0018*/ 	.byte	0x04, 0x4f
        /*001a*/ 	.short	(.L_32 - .L_31)


	//   ....[0]....
.L_31:
        /*001c*/ 	.word	0x00000007


	//----- nvinfo : EIATTR_RESERVED_SMEM_USED
	.align		4
.L_32:
        /*0020*/ 	.byte	0x01, 0x41
	.zero		2


	//----- nvinfo : EIATTR_SPARSE_MMA_MASK
	.align		4
        /*0024*/ 	.byte	0x03, 0x50
        /*0026*/ 	.short	0x0000


	//----- nvinfo : EIATTR_TCGEN05_2CTA_USED
	.align		4
        /*0028*/ 	.byte	0x01, 0x52
	.zero		2


	//----- nvinfo : EIATTR_MAXREG_COUNT
	.align		4
        /*002c*/ 	.byte	0x03, 0x1b
        /*002e*/ 	.short	0x00ff


	//----- nvinfo : EIATTR_NUM_BARRIERS
	.align		4
        /*0030*/ 	.byte	0x02, 0x4c
        /*0032*/ 	.byte	0x07
	.zero		1


	//----- nvinfo : EIATTR_EXTERNS
	.align		4
        /*0034*/ 	.byte	0x04, 0x0f
        /*0036*/ 	.short	(.L_34 - .L_33)


	//   ....[0]....
	.align		4
.L_33:
        /*0038*/ 	.word	index@(__assertfail)


	//----- nvinfo : EIATTR_MERCURY_ISA_VERSION
	.align		4
.L_34:
        /*003c*/ 	.byte	0x03, 0x5f
        /*003e*/ 	.short	0x0101


	//----- nvinfo : EIATTR_INT_WARP_WIDE_INSTR_OFFSETS
	.align		4
        /*0040*/ 	.byte	0x04, 0x31
        /*0042*/ 	.short	(.L_36 - .L_35)


	//   ....[0]....
.L_35:
        /*0044*/ 	.word	0x00000e90


	//   ....[1]....
        /*0048*/ 	.word	0x00000f30


	//   ....[2]....
        /*004c*/ 	.word	0x000049a0


	//   ....[3]....
        /*0050*/ 	.word	0x000049c0


	//   ....[4]....
        /*0054*/ 	.word	0x000049f0


	//   ....[5]....
        /*0058*/ 	.word	0x000055f0


	//   ....[6]....
        /*005c*/ 	.word	0x00005690


	//   ....[7]....
        /*0060*/ 	.word	0x000056f0


	//   ....[8]....
        /*0064*/ 	.word	0x00005750


	//   ....[9]....
        /*0068*/ 	.word	0x000057b0


	//   ....[10]....
        /*006c*/ 	.word	0x000057f0


	//   ....[11]....
        /*0070*/ 	.word	0x00005890


	//   ....[12]....
        /*0074*/ 	.word	0x000058b0


	//----- nvinfo : EIATTR_COOP_GROUP_MASK_REGIDS
	.align		4
.L_36:
        /*0078*/ 	.byte	0x04, 0x29
        /*007a*/ 	.short	(.L_38 - .L_37)


	//   ....[0]....
.L_37:
        /*007c*/ 	.word	0xffffffff


	//   ....[1]....
        /*0080*/ 	.word	0xffffffff


	//   ....[2]....
        /*0084*/ 	.word	0xffffffff


	//   ....[3]....
        /*0088*/ 	.word	0xffffffff


	//   ....[4]....
        /*008c*/ 	.word	0xffffffff


	//   ....[5]....
        /*0090*/ 	.word	0xffffffff


	//   ....[6]....
        /*0094*/ 	.word	0xffffffff


	//   ....[7]....
        /*0098*/ 	.word	0xffffffff


	//   ....[8]....
        /*009c*/ 	.word	0xffffffff


	//   ....[9]....
        /*00a0*/ 	.word	0xffffffff


	//   ....[10]....
        /*00a4*/ 	.word	0xffffffff


	//   ....[11]....
        /*00a8*/ 	.word	0xffffffff


	//   ....[12]....
        /*00ac*/ 	.word	0xffffffff


	//   ....[13]....
        /*00b0*/ 	.word	0xffffffff


	//----- nvinfo : EIATTR_COOP_GROUP_INSTR_OFFSETS
	.align		4
.L_38:
        /*00b4*/ 	.byte	0x04, 0x28
        /*00b6*/ 	.short	(.L_40 - .L_39)


	//   ....[0]....
.L_39:
        /*00b8*/ 	.word	0x000000b0


	//   ....[1]....
        /*00bc*/ 	.word	0x00000510


	//   ....[2]....
        /*00c0*/ 	.word	0x00000860


	//   ....[3]....
        /*00c4*/ 	.word	0x00000990


	//   ....[4]....
        /*00c8*/ 	.word	0x00000a80


	//   ....[5]....
        /*00cc*/ 	.word	0x00000be0


	//   ....[6]....
        /*00d0*/ 	.word	0x00000d70


	//   ....[7]....
        /*00d4*/ 	.word	0x00000fb0


	//   ....[8]....
        /*00d8*/ 	.word	0x00002240


	//   ....[9]....
        /*00dc*/ 	.word	0x00003860


	//   ....[10]....
        /*00e0*/ 	.word	0x00003d30


	//   ....[11]....
        /*00e4*/ 	.word	0x00003d60


	//   ....[12]....
        /*00e8*/ 	.word	0x000048a0


	//   ....[13]....
        /*00ec*/ 	.word	0x00004ab0


	//----- nvinfo : EIATTR_VRC_CTA_INIT_COUNT
	.align		4
.L_40:
        /*00f0*/ 	.byte	0x02, 0x4a
        /*00f2*/ 	.byte	0x80
	.zero		1


	//----- nvinfo : EIATTR_SYSCALL_OFFSETS
	.align		4
        /*00f4*/ 	.byte	0x04, 0x46
        /*00f6*/ 	.short	(.L_42 - .L_41)


	//   ....[0]....
.L_41:
        /*00f8*/ 	.word	0x00006c00


	//   ....[1]....
        /*00fc*/ 	.word	0x00006d70


	//   ....[2]....
        /*0100*/ 	.word	0x00006ee0


	//   ....[3]....
        /*0104*/ 	.word	0x00007050


	//   ....[4]....
        /*0108*/ 	.word	0x000071c0


	//   ....[5]....
        /*010c*/ 	.word	0x00007330


	//   ....[6]....
        /*0110*/ 	.word	0x000074a0


	//----- nvinfo : EIATTR_MBARRIER_INSTR_OFFSETS
	.align		4
.L_42:
        /*0114*/ 	.byte	0x04, 0x39
        /*0116*/ 	.short	(.L_44 - .L_43)


	//   ....[0]....
.L_43:
        /*0118*/ 	.word	0x00000620
        /*011c*/ 	.word	0x000000ff
        /*0120*/ 	.word	0x00000000
        /*0124*/ 	.short	0x0100
        /*0126*/ 	.byte	0x04
	.zero		1


	//   ....[1]....
        /*0128*/ 	.word	0x00000630
        /*012c*/ 	.word	0x000000ff
        /*0130*/ 	.word	0x00000088
        /*0134*/ 	.short	0x0100
        /*0136*/ 	.byte	0x04
	.zero		1


	//   ....[2]....
        /*0138*/ 	.word	0x00000640
        /*013c*/ 	.word	0x000000ff
        /*0140*/ 	.word	0x00000008
        /*0144*/ 	.short	0x0100
        /*0146*/ 	.byte	0x04
	.zero		1


	//   ....[3]....
        /*0148*/ 	.word	0x00000650
        /*014c*/ 	.word	0x000000ff
        /*0150*/ 	.word	0x00000090
        /*0154*/ 	.short	0x0100
        /*0156*/ 	.byte	0x04
	.zero		1


	//   ....[4]....
        /*0158*/ 	.word	0x00000660
        /*015c*/ 	.word	0x000000ff
        /*0160*/ 	.word	0x00000010
        /*0164*/ 	.short	0x0100
        /*0166*/ 	.byte	0x04
	.zero		1


	//   ....[5]....
        /*0168*/ 	.word	0x00000670
        /*016c*/ 	.word	0x000000ff
        /*0170*/ 	.word	0x00000098
        /*0174*/ 	.short	0x0100
        /*0176*/ 	.byte	0x04
	.zero		1


	//   ....[6]....
        /*0178*/ 	.word	0x00000680
        /*017c*/ 	.word	0x000000ff
        /*0180*/ 	.word	0x00000018
        /*0184*/ 	.short	0x0100
        /*0186*/ 	.byte	0x04
	.zero		1


	//   ....[7]....
        /*0188*/ 	.word	0x00000690
        /*018c*/ 	.word	0x000000ff
        /*0190*/ 	.word	0x000000a0
        /*0194*/ 	.short	0x0100
        /*0196*/ 	.byte	0x04
	.zero		1


	//   ....[8]....
        /*0198*/ 	.word	0x000006a0
        /*019c*/ 	.word	0x000000ff
        /*01a0*/ 	.word	0x00000020
        /*01a4*/ 	.short	0x0100
        /*01a6*/ 	.byte	0x04
	.zero		1


	//   ....[9]....
        /*01a8*/ 	.word	0x000006b0
        /*01ac*/ 	.word	0x000000ff
        /*01b0*/ 	.word	0x000000a8
        /*01b4*/ 	.short	0x0100
        /*01b6*/ 	.byte	0x04
	.zero		1


	//   ....[10]....
        /*01b8*/ 	.word	0x000006c0
        /*01bc*/ 	.word	0x000000ff
        /*01c0*/ 	.word	0x00000028
        /*01c4*/ 	.short	0x0100
        /*01c6*/ 	.byte	0x04
	.zero		1


	//   ....[11]....
        /*01c8*/ 	.word	0x000006d0
        /*01cc*/ 	.word	0x000000ff
        /*01d0*/ 	.word	0x000000b0
        /*01d4*/ 	.short	0x0100
        /*01d6*/ 	.byte	0x04
	.zero		1


	//   ....[12]....
        /*01d8*/ 	.word	0x000006e0
        /*01dc*/ 	.word	0x000000ff
        /*01e0*/ 	.word	0x00000030
        /*01e4*/ 	.short	0x0100
        /*01e6*/ 	.byte	0x04
	.zero		1


	//   ....[13]....
        /*01e8*/ 	.word	0x000006f0
        /*01ec*/ 	.word	0x000000ff
        /*01f0*/ 	.word	0x000000b8
        /*01f4*/ 	.short	0x0100
        /*01f6*/ 	.byte	0x04
	.zero		1


	//   ....[14]....
        /*01f8*/ 	.word	0x00000700
        /*01fc*/ 	.word	0x000000ff
        /*0200*/ 	.word	0x00000038
        /*0204*/ 	.short	0x0100
        /*0206*/ 	.byte	0x04
	.zero		1


	//   ....[15]....
        /*0208*/ 	.word	0x00000710
        /*020c*/ 	.word	0x000000ff
        /*0210*/ 	.word	0x000000c0
        /*0214*/ 	.short	0x0100
        /*0216*/ 	.byte	0x04
	.zero		1


	//   ....[16]....
        /*0218*/ 	.word	0x00000720
        /*021c*/ 	.word	0x000000ff
        /*0220*/ 	.word	0x00000040
        /*0224*/ 	.short	0x0100
        /*0226*/ 	.byte	0x04
	.zero		1


	//   ....[17]....
        /*0228*/ 	.word	0x00000730
        /*022c*/ 	.word	0x000000ff
        /*0230*/ 	.word	0x000000c8
        /*0234*/ 	.short	0x0100
        /*0236*/ 	.byte	0x04
	.zero		1


	//   ....[18]....
        /*0238*/ 	.word	0x00000740
        /*023c*/ 	.word	0x000000ff
        /*0240*/ 	.word	0x00000048
        /*0244*/ 	.short	0x0100
        /*0246*/ 	.byte	0x04
	.zero		1


	//   ....[19]....
        /*0248*/ 	.word	0x00000750
        /*024c*/ 	.word	0x000000ff
        /*0250*/ 	.word	0x000000d0
        /*0254*/ 	.short	0x0100
        /*0256*/ 	.byte	0x04
	.zero		1


	//   ....[20]....
        /*0258*/ 	.word	0x00000760
        /*025c*/ 	.word	0x000000ff
        /*0260*/ 	.word	0x00000050
        /*0264*/ 	.short	0x0100
        /*0266*/ 	.byte	0x04
	.zero		1


	//   ....[21]....
        /*0268*/ 	.word	0x00000770
        /*026c*/ 	.word	0x000000ff
        /*0270*/ 	.word	0x000000d8
        /*0274*/ 	.short	0x0100
        /*0276*/ 	.byte	0x04
	.zero		1


	//   ....[22]....
        /*0278*/ 	.word	0x00000780
        /*027c*/ 	.word	0x000000ff
        /*0280*/ 	.word	0x00000058
        /*0284*/ 	.short	0x0100
        /*0286*/ 	.byte	0x04
	.zero		1


	//   ....[23]....
        /*0288*/ 	.word	0x00000790
        /*028c*/ 	.word	0x000000ff
        /*0290*/ 	.word	0x000000e0
        /*0294*/ 	.short	0x0100
        /*0296*/ 	.byte	0x04
	.zero		1


	//   ....[24]....
        /*0298*/ 	.word	0x000007a0
        /*029c*/ 	.word	0x000000ff
        /*02a0*/ 	.word	0x00000060
        /*02a4*/ 	.short	0x0100
        /*02a6*/ 	.byte	0x04
	.zero		1


	//   ....[25]....
        /*02a8*/ 	.word	0x000007b0
        /*02ac*/ 	.word	0x000000ff
        /*02b0*/ 	.word	0x000000e8
        /*02b4*/ 	.short	0x0100
        /*02b6*/ 	.byte	0x04
	.zero		1


	//   ....[26]....
        /*02b8*/ 	.word	0x000007c0
        /*02bc*/ 	.word	0x000000ff
        /*02c0*/ 	.word	0x00000068
        /*02c4*/ 	.short	0x0100
        /*02c6*/ 	.byte	0x04
	.zero		1


	//   ....[27]....
        /*02c8*/ 	.word	0x000007d0
        /*02cc*/ 	.word	0x000000ff
        /*02d0*/ 	.word	0x000000f0
        /*02d4*/ 	.short	0x0100
        /*02d6*/ 	.byte	0x04
	.zero		1


	//   ....[28]....
        /*02d8*/ 	.word	0x000007e0
        /*02dc*/ 	.word	0x000000ff
        /*02e0*/ 	.word	0x00000070
        /*02e4*/ 	.short	0x0100
        /*02e6*/ 	.byte	0x04
	.zero		1


	//   ....[29]....
        /*02e8*/ 	.word	0x000007f0
        /*02ec*/ 	.word	0x000000ff
        /*02f0*/ 	.word	0x000000f8
        /*02f4*/ 	.short	0x0100
        /*02f6*/ 	.byte	0x04
	.zero		1


	//   ....[30]....
        /*02f8*/ 	.word	0x00000800
        /*02fc*/ 	.word	0x000000ff
        /*0300*/ 	.word	0x00000078
        /*0304*/ 	.short	0x0100
        /*0306*/ 	.byte	0x04
	.zero		1


	//   ....[31]....
        /*0308*/ 	.word	0x00000810
        /*030c*/ 	.word	0x000000ff
        /*0310*/ 	.word	0x00000100
        /*0314*/ 	.short	0x0100
        /*0316*/ 	.byte	0x04
	.zero		1


	//   ....[32]....
        /*0318*/ 	.word	0x00000820
        /*031c*/ 	.word	0x000000ff
        /*0320*/ 	.word	0x00000080
        /*0324*/ 	.short	0x0100
        /*0326*/ 	.byte	0x04
	.zero		1


	//   ....[33]....
        /*0328*/ 	.word	0x00000830
        /*032c*/ 	.word	0x000000ff
        /*0330*/ 	.word	0x00000108
        /*0334*/ 	.short	0x0100
        /*0336*/ 	.byte	0x04
	.zero		1


	//   ....[34]....
        /*0338*/ 	.word	0x00000960
        /*033c*/ 	.word	0x000000ff
        /*0340*/ 	.word	0x00000110
        /*0344*/ 	.short	0x0100
        /*0346*/ 	.byte	0x04
	.zero		1


	//   ....[35]....
        /*0348*/ 	.word	0x00000970
        /*034c*/ 	.word	0x000000ff
        /*0350*/ 	.word	0x00000118
        /*0354*/ 	.short	0x0100
        /*0356*/ 	.byte	0x04
	.zero		1


	//   ....[36]....
        /*0358*/ 	.word	0x00000a50
        /*035c*/ 	.word	0x000000ff
        /*0360*/ 	.word	0x00000120
        /*0364*/ 	.short	0x0100
        /*0366*/ 	.byte	0x04
	.zero		1


	//   ....[37]....
        /*0368*/ 	.word	0x00000a60
        /*036c*/ 	.word	0x000000ff
        /*0370*/ 	.word	0x00000128
        /*0374*/ 	.short	0x0100
        /*0376*/ 	.byte	0x04
	.zero		1


	//   ....[38]....
        /*0378*/ 	.word	0x00000b90
        /*037c*/ 	.word	0x000000ff
        /*0380*/ 	.word	0x00000130
        /*0384*/ 	.short	0x0100
        /*0386*/ 	.byte	0x04
	.zero		1


	//   ....[39]....
        /*0388*/ 	.word	0x00000ba0
        /*038c*/ 	.word	0x000000ff
        /*0390*/ 	.word	0x00000140
        /*0394*/ 	.short	0x0100
        /*0396*/ 	.byte	0x04
	.zero		1


	//   ....[40]....
        /*0398*/ 	.word	0x00000bb0
        /*039c*/ 	.word	0x000000ff
        /*03a0*/ 	.word	0x00000138
        /*03a4*/ 	.short	0x0100
        /*03a6*/ 	.byte	0x04
	.zero		1


	//   ....[41]....
        /*03a8*/ 	.word	0x00000bc0
        /*03ac*/ 	.word	0x000000ff
        /*03b0*/ 	.word	0x00000148
        /*03b4*/ 	.short	0x0100
        /*03b6*/ 	.byte	0x04
	.zero		1


	//   ....[42]....
        /*03b8*/ 	.word	0x00000ce0
        /*03bc*/ 	.word	0x000000ff
        /*03c0*/ 	.word	0x00000150
        /*03c4*/ 	.short	0x0100
        /*03c6*/ 	.byte	0x04
	.zero		1


	//   ....[43]....
        /*03c8*/ 	.word	0x00000cf0
        /*03cc*/ 	.word	0x000000ff
        /*03d0*/ 	.word	0x00000170
        /*03d4*/ 	.short	0x0100
        /*03d6*/ 	.byte	0x04
	.zero		1


	//   ....[44]....
        /*03d8*/ 	.word	0x00000d00
        /*03dc*/ 	.word	0x000000ff
        /*03e0*/ 	.word	0x00000158
        /*03e4*/ 	.short	0x0100
        /*03e6*/ 	.byte	0x04
	.zero		1


	//   ....[45]....
        /*03e8*/ 	.word	0x00000d10
        /*03ec*/ 	.word	0x000000ff
        /*03f0*/ 	.word	0x00000178
        /*03f4*/ 	.short	0x0100
        /*03f6*/ 	.byte	0x04
	.zero		1


	//   ....[46]....
        /*03f8*/ 	.word	0x00000d20
        /*03fc*/ 	.word	0x000000ff
        /*0400*/ 	.word	0x00000160
        /*0404*/ 	.short	0x0100
        /*0406*/ 	.byte	0x04
	.zero		1


	//   ....[47]....
        /*0408*/ 	.word	0x00000d30
        /*040c*/ 	.word	0x000000ff
        /*0410*/ 	.word	0x00000180
        /*0414*/ 	.short	0x0100
        /*0416*/ 	.byte	0x04
	.zero		1


	//   ....[48]....
        /*0418*/ 	.word	0x00000d40
        /*041c*/ 	.word	0x000000ff
        /*0420*/ 	.word	0x00000168
        /*0424*/ 	.short	0x0100
        /*0426*/ 	.byte	0x04
	.zero		1


	//   ....[49]....
        /*0428*/ 	.word	0x00000d50
        /*042c*/ 	.word	0x000000ff
        /*0430*/ 	.word	0x00000188
        /*0434*/ 	.short	0x0100
        /*0436*/ 	.byte	0x04
	.zero		1


	//   ....[50]....
        /*0438*/ 	.word	0x00000e40
        /*043c*/ 	.word	0x000000ff
        /*0440*/ 	.word	0x00000190
        /*0444*/ 	.short	0x0100
        /*0446*/ 	.byte	0x04
	.zero		1


	//   ....[51]....
        /*0448*/ 	.word	0x00000e50
        /*044c*/ 	.word	0x000000ff
        /*0450*/ 	.word	0x000001a0
        /*0454*/ 	.short	0x0100
        /*0456*/ 	.byte	0x04
	.zero		1


	//   ....[52]....
        /*0458*/ 	.word	0x00000e60
        /*045c*/ 	.word	0x000000ff
        /*0460*/ 	.word	0x00000198
        /*0464*/ 	.short	0x0100
        /*0466*/ 	.byte	0x04
	.zero		1


	//   ....[53]....
        /*0468*/ 	.word	0x00000e70
        /*046c*/ 	.word	0x000000ff
        /*0470*/ 	.word	0x000001a8
        /*0474*/ 	.short	0x0100
        /*0476*/ 	.byte	0x04
	.zero		1


	//   ....[54]....
        /*0478*/ 	.word	0x00000f70
        /*047c*/ 	.word	0x000000ff
        /*0480*/ 	.word	0x000001b0
        /*0484*/ 	.short	0x0100
        /*0486*/ 	.byte	0x04
	.zero		1


	//   ....[55]....
        /*0488*/ 	.word	0x00001a70
        /*048c*/ 	.word	0x00000003
        /*0490*/ 	.word	0x000001a0
        /*0494*/ 	.short	0x010a
        /*0496*/ 	.byte	0xff
	.zero		1


	//   ....[56]....
        /*0498*/ 	.word	0x00001aa0
        /*049c*/ 	.word	0x00000003
        /*04a0*/ 	.word	0x00000190
        /*04a4*/ 	.short	0x0101
        /*04a6*/ 	.byte	0xff
	.zero		1


	//   ....[57]....
        /*04a8*/ 	.word	0x00001b70
        /*04ac*/ 	.word	0x000000ff
        /*04b0*/ 	.word	0x00000088
        /*04b4*/ 	.short	0x010a
        /*04b6*/ 	.byte	0x06
	.zero		1


	//   ....[58]....
        /*04b8*/ 	.word	0x00001c40
        /*04bc*/ 	.word	0x000000ff
        /*04c0*/ 	.word	0x00000088
        /*04c4*/ 	.short	0x010a
        /*04c6*/ 	.byte	0x21
	.zero		1


	//   ....[59]....
        /*04c8*/ 	.word	0x00001df0
        /*04cc*/ 	.word	0x000000ff
        /*04d0*/ 	.word	0x00000088
        /*04d4*/ 	.short	0x010a
        /*04d6*/ 	.byte	0x08
	.zero		1


	//   ....[60]....
        /*04d8*/ 	.word	0x00001ef0
        /*04dc*/ 	.word	0x000000ff
        /*04e0*/ 	.word	0x00000128
        /*04e4*/ 	.short	0x0101
        /*04e6*/ 	.byte	0x04
	.zero		1


	//   ....[61]....
        /*04e8*/ 	.word	0x00001f10
        /*04ec*/ 	.word	0x000000ff
        /*04f0*/ 	.word	0x00000088
        /*04f4*/ 	.short	0x010a
        /*04f6*/ 	.byte	0x06
	.zero		1


	//   ....[62]....
        /*04f8*/ 	.word	0x00001f90
        /*04fc*/ 	.word	0x000000ff
        /*0500*/ 	.word	0x00000088
        /*0504*/ 	.short	0x010a
        /*0506*/ 	.byte	0x11
	.zero		1


	//   ....[63]....
        /*0508*/ 	.word	0x00002120
        /*050c*/ 	.word	0x000000ff
        /*0510*/ 	.word	0x00000088
        /*0514*/ 	.short	0x010a
        /*0516*/ 	.byte	0x08
	.zero		1


	//   ....[64]....
        /*0518*/ 	.word	0x00002270
        /*051c*/ 	.word	0x00000003
        /*0520*/ 	.word	0x00000130
        /*0524*/ 	.short	0x010a
        /*0526*/ 	.byte	0xff
	.zero		1


	//   ....[65]....
        /*0528*/ 	.word	0x000023c0
        /*052c*/ 	.word	0x00000000
        /*0530*/ 	.word	0x00000000
        /*0534*/ 	.short	0x0101
        /*0536*/ 	.byte	0xff
	.zero		1


	//   ....[66]....
        /*0538*/ 	.word	0x00002980
        /*053c*/ 	.word	0x000000ff
        /*0540*/ 	.word	0x00000000
        /*0544*/ 	.short	0x010a
        /*0546*/ 	.byte	0x04
	.zero		1


	//   ....[67]....
        /*0548*/ 	.word	0x00002a10
        /*054c*/ 	.word	0x000000ff
        /*0550*/ 	.word	0x00000000
        /*0554*/ 	.short	0x010a
        /*0556*/ 	.byte	0x05
	.zero		1


	//   ....[68]....
        /*0558*/ 	.word	0x00002aa0
        /*055c*/ 	.word	0x000000ff
        /*0560*/ 	.word	0x00000000
        /*0564*/ 	.short	0x010a
        /*0566*/ 	.byte	0x05
	.zero		1


	//   ....[69]....
        /*0568*/ 	.word	0x00002b30
        /*056c*/ 	.word	0x000000ff
        /*0570*/ 	.word	0x00000000
        /*0574*/ 	.short	0x010a
        /*0576*/ 	.byte	0x05
	.zero		1


	//   ....[70]....
        /*0578*/ 	.word	0x00002bc0
        /*057c*/ 	.word	0x000000ff
        /*0580*/ 	.word	0x00000000
        /*0584*/ 	.short	0x010a
        /*0586*/ 	.byte	0x05
	.zero		1


	//   ....[71]....
        /*0588*/ 	.word	0x00002c50
        /*058c*/ 	.word	0x000000ff
        /*0590*/ 	.word	0x00000000
        /*0594*/ 	.short	0x010a
        /*0596*/ 	.byte	0x05
	.zero		1


	//   ....[72]....
        /*0598*/ 	.word	0x00002ce0
        /*059c*/ 	.word	0x000000ff
        /*05a0*/ 	.word	0x00000000
        /*05a4*/ 	.short	0x010a
        /*05a6*/ 	.byte	0x05
	.zero		1


	//   ....[73]....
        /*05a8*/ 	.word	0x00002d70
        /*05ac*/ 	.word	0x000000ff
        /*05b0*/ 	.word	0x00000000
        /*05b4*/ 	.short	0x010a
        /*05b6*/ 	.byte	0x05
	.zero		1


	//   ....[74]....
        /*05b8*/ 	.word	0x00002e00
        /*05bc*/ 	.word	0x000000ff
        /*05c0*/ 	.word	0x00000000
        /*05c4*/ 	.short	0x010a
        /*05c6*/ 	.byte	0x05
	.zero		1


	//   ....[75]....
        /*05c8*/ 	.word	0x00002e90
        /*05cc*/ 	.word	0x000000ff
        /*05d0*/ 	.word	0x00000000
        /*05d4*/ 	.short	0x010a
        /*05d6*/ 	.byte	0x05
	.zero		1


	//   ....[76]....
        /*05d8*/ 	.word	0x00002f20
        /*05dc*/ 	.word	0x000000ff
        /*05e0*/ 	.word	0x00000000
        /*05e4*/ 	.short	0x010a
        /*05e6*/ 	.byte	0x05
	.zero		1


	//   ....[77]....
        /*05e8*/ 	.word	0x00002fb0
        /*05ec*/ 	.word	0x000000ff
        /*05f0*/ 	.word	0x00000000
        /*05f4*/ 	.short	0x010a
        /*05f6*/ 	.byte	0x05
	.zero		1


	//   ....[78]....
        /*05f8*/ 	.word	0x00003040
        /*05fc*/ 	.word	0x000000ff
        /*0600*/ 	.word	0x00000000
        /*0604*/ 	.short	0x010a
        /*0606*/ 	.byte	0x05
	.zero		1


	//   ....[79]....
        /*0608*/ 	.word	0x000030d0
        /*060c*/ 	.word	0x000000ff
        /*0610*/ 	.word	0x00000000
        /*0614*/ 	.short	0x010a
        /*0616*/ 	.byte	0x05
	.zero		1


	//   ....[80]....
        /*0618*/ 	.word	0x00003160
        /*061c*/ 	.word	0x000000ff
        /*0620*/ 	.word	0x00000000
        /*0624*/ 	.short	0x010a
        /*0626*/ 	.byte	0x05
	.zero		1


	//   ....[81]....
        /*0628*/ 	.word	0x000031f0
        /*062c*/ 	.word	0x000000ff
        /*0630*/ 	.word	0x00000000
        /*0634*/ 	.short	0x010a
        /*0636*/ 	.byte	0x05
	.zero		1


	//   ....[82]....
        /*0638*/ 	.word	0x00003290
        /*063c*/ 	.word	0x00000000
        /*0640*/ 	.word	0x00000000
        /*0644*/ 	.short	0x010a
        /*0646*/ 	.byte	0xff
	.zero		1


	//   ....[83]....
        /*0648*/ 	.word	0x000033c0
        /*064c*/ 	.word	0x00000000
        /*0650*/ 	.word	0x00000190
        /*0654*/ 	.short	0x010a
        /*0656*/ 	.byte	0xff
	.zero		1


	//   ....[84]....
        /*0658*/ 	.word	0x00003430
        /*065c*/ 	.word	0x00000004
        /*0660*/ 	.word	0x00000000
        /*0664*/ 	.short	0x0101
        /*0666*/ 	.byte	0xff
	.zero		1


	//   ....[85]....
        /*0668*/ 	.word	0x00003450
        /*066c*/ 	.word	0x000000ff
        /*0670*/ 	.word	0x00000140
        /*0674*/ 	.short	0x010a
        /*0676*/ 	.byte	0x04
	.zero		1


	//   ....[86]....
        /*0678*/ 	.word	0x00003570
        /*067c*/ 	.word	0x00000000
        /*0680*/ 	.word	0x00000130
        /*0684*/ 	.short	0x010a
        /*0686*/ 	.byte	0xff
	.zero		1


	//   ....[87]....
        /*0688*/ 	.word	0x00003670
        /*068c*/ 	.word	0x00000000
        /*0690*/ 	.word	0x00000000
        /*0694*/ 	.short	0x0101
        /*0696*/ 	.byte	0xff
	.zero		1


	//   ....[88]....
        /*0698*/ 	.word	0x00003700
        /*069c*/ 	.word	0x000000ff
        /*06a0*/ 	.word	0x00000140
        /*06a4*/ 	.short	0x0106
        /*06a6*/ 	.byte	0x04
	.zero		1


	//   ....[89]....
        /*06a8*/ 	.word	0x00003720
        /*06ac*/ 	.word	0x000000ff
        /*06b0*/ 	.word	0x00000140
        /*06b4*/ 	.short	0x010a
        /*06b6*/ 	.byte	0x04
	.zero		1


	//   ....[90]....
        /*06b8*/ 	.word	0x000037b0
        /*06bc*/ 	.word	0x000000ff
        /*06c0*/ 	.word	0x00000140
        /*06c4*/ 	.short	0x0106
        /*06c6*/ 	.byte	0x07
	.zero		1


	//   ....[91]....
        /*06c8*/ 	.word	0x000037f0
        /*06cc*/ 	.word	0x00000000
        /*06d0*/ 	.word	0x00000140
        /*06d4*/ 	.short	0x010a
        /*06d6*/ 	.byte	0xff
	.zero		1


	//   ....[92]....
        /*06d8*/ 	.word	0x00003a30
        /*06dc*/ 	.word	0x000000ff
        /*06e0*/ 	.word	0x00000008
        /*06e4*/ 	.short	0x010a
        /*06e6*/ 	.byte	0x06
	.zero		1


	//   ....[93]....
        /*06e8*/ 	.word	0x00003a50
        /*06ec*/ 	.word	0x000000ff
        /*06f0*/ 	.word	0x00000008
        /*06f4*/ 	.short	0x010a
        /*06f6*/ 	.byte	0x06
	.zero		1


	//   ....[94]....
        /*06f8*/ 	.word	0x00003be0
        /*06fc*/ 	.word	0x000000ff
        /*0700*/ 	.word	0x00000008
        /*0704*/ 	.short	0x010a
        /*0706*/ 	.byte	0x06
	.zero		1


	//   ....[95]....
        /*0708*/ 	.word	0x00003c00
        /*070c*/ 	.word	0x000000ff
        /*0710*/ 	.word	0x00000008
        /*0714*/ 	.short	0x010a
        /*0716*/ 	.byte	0x06
	.zero		1


	//   ....[96]....
        /*0718*/ 	.word	0x00003cc0
        /*071c*/ 	.word	0x000000ff
        /*0720*/ 	.word	0x00000000
        /*0724*/ 	.short	0x0101
        /*0726*/ 	.byte	0x04
	.zero		1


	//   ....[97]....
        /*0728*/ 	.word	0x00003fc0
        /*072c*/ 	.word	0x00000000
        /*0730*/ 	.word	0x00000130
        /*0734*/ 	.short	0x010a
        /*0736*/ 	.byte	0xff
	.zero		1


	//   ....[98]....
        /*0738*/ 	.word	0x00004080
        /*073c*/ 	.word	0x00000000
        /*0740*/ 	.word	0x00000000
        /*0744*/ 	.short	0x0101
        /*0746*/ 	.byte	0xff
	.zero		1


	//   ....[99]....
        /*0748*/ 	.word	0x00004140
        /*074c*/ 	.word	0x000000ff
        /*0750*/ 	.word	0x00000000
        /*0754*/ 	.short	0x010a
        /*0756*/ 	.byte	0x05
	.zero		1


	//   ....[100]....
        /*0758*/ 	.word	0x00004150
        /*075c*/ 	.word	0x000000ff
        /*0760*/ 	.word	0x00000170
        /*0764*/ 	.short	0x010a
        /*0766*/ 	.byte	0x17
	.zero		1


	//   ....[101]....
        /*0768*/ 	.word	0x00004200
        /*076c*/ 	.word	0x000000ff
        /*0770*/ 	.word	0x00000000
        /*0774*/ 	.short	0x010a
        /*0776*/ 	.byte	0x07
	.zero		1


	//   ....[102]....
        /*0778*/ 	.word	0x00004330
        /*077c*/ 	.word	0x000000ff
        /*0780*/ 	.word	0x00000000
        /*0784*/ 	.short	0x010a
        /*0786*/ 	.byte	0x06
	.zero		1


	//   ....[103]....
        /*0788*/ 	.word	0x00004590
        /*078c*/ 	.word	0x000000ff
        /*0790*/ 	.word	0x00000000
        /*0794*/ 	.short	0x010a
        /*0796*/ 	.byte	0x04
	.zero		1


	//   ....[104]....
        /*0798*/ 	.word	0x00004620
        /*079c*/ 	.word	0x000000ff
        /*07a0*/ 	.word	0x00000000
        /*07a4*/ 	.short	0x010a
        /*07a6*/ 	.byte	0x05
	.zero		1


	//   ....[105]....
        /*07a8*/ 	.word	0x000046b0
        /*07ac*/ 	.word	0x000000ff
        /*07b0*/ 	.word	0x00000000
        /*07b4*/ 	.short	0x010a
        /*07b6*/ 	.byte	0x05
	.zero		1


	//   ....[106]....
        /*07b8*/ 	.word	0x00004750
        /*07bc*/ 	.word	0x00000000
        /*07c0*/ 	.word	0x00000000
        /*07c4*/ 	.short	0x010a
        /*07c6*/ 	.byte	0xff
	.zero		1


	//   ....[107]....
        /*07c8*/ 	.word	0x00004790
        /*07cc*/ 	.word	0x00000000
        /*07d0*/ 	.word	0x00000000
        /*07d4*/ 	.short	0x010a
        /*07d6*/ 	.byte	0xff
	.zero		1


	//   ....[108]....
        /*07d8*/ 	.word	0x00004800
        /*07dc*/ 	.word	0x000000ff
        /*07e0*/ 	.word	0x00000000
        /*07e4*/ 	.short	0x0101
        /*07e6*/ 	.byte	0x04
	.zero		1


	//   ....[109]....
        /*07e8*/ 	.word	0x00004840
        /*07ec*/ 	.word	0x000000ff
        /*07f0*/ 	.word	0x000001b0
        /*07f4*/ 	.short	0x010a
        /*07f6*/ 	.byte	0x12
	.zero		1


	//   ....[110]....
        /*07f8*/ 	.word	0x00004890
        /*07fc*/ 	.word	0x000000ff
        /*0800*/ 	.word	0x00000000
        /*0804*/ 	.short	0x0101
        /*0806*/ 	.byte	0x04
	.zero		1


	//   ....[111]....
        /*0808*/ 	.word	0x00004d40
        /*080c*/ 	.word	0x00000003
        /*0810*/ 	.word	0x00000130
        /*0814*/ 	.short	0x010a
        /*0816*/ 	.byte	0xff
	.zero		1


	//   ....[112]....
        /*0818*/ 	.word	0x00004eb0
        /*081c*/ 	.word	0x00000000
        /*0820*/ 	.word	0x00000000
        /*0824*/ 	.short	0x0101
        /*0826*/ 	.byte	0xff
	.zero		1


	//   ....[113]....
        /*0828*/ 	.word	0x00005370
        /*082c*/ 	.word	0x000000ff
        /*0830*/ 	.word	0x00000128
        /*0834*/ 	.short	0x010a
        /*0836*/ 	.byte	0x15
	.zero		1


	//   ....[114]....
        /*0838*/ 	.word	0x00005510
        /*083c*/ 	.word	0x000000ff
        /*0840*/ 	.word	0x00000118
        /*0844*/ 	.short	0x010a
        /*0846*/ 	.byte	0x15
	.zero		1


	//   ....[115]....
        /*0848*/ 	.word	0x000058d0
        /*084c*/ 	.word	0x000000ff
        /*0850*/ 	.word	0x00000110
        /*0854*/ 	.short	0x010b
        /*0856*/ 	.byte	0x15
	.zero		1


	//   ....[116]....
        /*0858*/ 	.word	0x000058e0
        /*085c*/ 	.word	0x000000ff
        /*0860*/ 	.word	0x00000000
        /*0864*/ 	.short	0x0101
        /*0866*/ 	.byte	0x27
	.zero		1


	//   ....[117]....
        /*0868*/ 	.word	0x00005920
        /*086c*/ 	.word	0x00000000
        /*0870*/ 	.word	0x00000118
        /*0874*/ 	.short	0x010a
        /*0876*/ 	.byte	0xff
	.zero		1


	//   ....[118]....
        /*0878*/ 	.word	0x00005b80
        /*087c*/ 	.word	0x000000ff
        /*0880*/ 	.word	0x00000130
        /*0884*/ 	.short	0x010a
        /*0886*/ 	.byte	0x04
	.zero		1


	//   ....[119]....
        /*0888*/ 	.word	0x00005c40
        /*088c*/ 	.word	0x000000ff
        /*0890*/ 	.word	0x00000000
        /*0894*/ 	.short	0x0101
        /*0896*/ 	.byte	0x04
	.zero		1


	//   ....[120]....
        /*0898*/ 	.word	0x000066e0
        /*089c*/ 	.word	0x000000ff
        /*08a0*/ 	.word	0x00000110
        /*08a4*/ 	.short	0x010a
        /*08a6*/ 	.byte	0x2f
	.zero		1


	//   ....[121]....
        /*08a8*/ 	.word	0x00006700
        /*08ac*/ 	.word	0x000000ff
        /*08b0*/ 	.word	0x00000150
        /*08b4*/ 	.short	0x010a
        /*08b6*/ 	.byte	0x30
	.zero		1


	//   ....[122]....
        /*08b8*/ 	.word	0x000067a0
        /*08bc*/ 	.word	0x000000ff
        /*08c0*/ 	.word	0x00000110
        /*08c4*/ 	.short	0x010a
        /*08c6*/ 	.byte	0x2f
	.zero		1


	//   ....[123]....
        /*08c8*/ 	.word	0x00006a70
        /*08cc*/ 	.word	0x000000ff
        /*08d0*/ 	.word	0x00000000
        /*08d4*/ 	.short	0x0101
        /*08d6*/ 	.byte	0x04
	.zero		1


	//   ....[124]....
        /*08d8*/ 	.word	0x00006ae0
        /*08dc*/ 	.word	0x000000ff
        /*08e0*/ 	.word	0x00000150
        /*08e4*/ 	.short	0x010a
        /*08e6*/ 	.byte	0x30
	.zero		1


	//   ....[125]....
        /*08e8*/ 	.word	0x00007700
        /*08ec*/ 	.word	0x000000ff
        /*08f0*/ 	.word	0x00000000
        /*08f4*/ 	.short	0x0101
        /*08f6*/ 	.byte	0x04
	.zero		1


	//   ....[126]....
        /*08f8*/ 	.word	0x00009600
        /*08fc*/ 	.word	0x00000003
        /*0900*/ 	.word	0x000001a0
        /*0904*/ 	.short	0x010a
        /*0906*/ 	.byte	0xff
	.zero		1


	//   ....[127]....
        /*0908*/ 	.word	0x00009660
        /*090c*/ 	.word	0x00000000
        /*0910*/ 	.word	0x00000088
        /*0914*/ 	.short	0x010a
        /*0916*/ 	.byte	0xff
	.zero		1


	//   ....[128]....
        /*0918*/ 	.word	0x000096c0
        /*091c*/ 	.word	0x00000000
        /*0920*/ 	.word	0x00000088
        /*0924*/ 	.short	0x010a
        /*0926*/ 	.byte	0xff
	.zero		1


	//   ....[129]....
        /*0928*/ 	.word	0x00009710
        /*092c*/ 	.word	0x00000003
        /*0930*/ 	.word	0x00000130
        /*0934*/ 	.short	0x010a
        /*0936*/ 	.byte	0xff
	.zero		1


	//   ....[130]....
        /*0938*/ 	.word	0x00009770
        /*093c*/ 	.word	0x00000000
        /*0940*/ 	.word	0x00000000
        /*0944*/ 	.short	0x010a
        /*0946*/ 	.byte	0xff
	.zero		1


	//   ....[131]....
        /*0948*/ 	.word	0x000097d0
        /*094c*/ 	.word	0x00000000
        /*0950*/ 	.word	0x00000000
        /*0954*/ 	.short	0x010a
        /*0956*/ 	.byte	0xff
	.zero		1


	//   ....[132]....
        /*0958*/ 	.word	0x00009830
        /*095c*/ 	.word	0x00000000
        /*0960*/ 	.word	0x00000000
        /*0964*/ 	.short	0x010a
        /*0966*/ 	.byte	0xff
	.zero		1


	//   ....[133]....
        /*0968*/ 	.word	0x00009890
        /*096c*/ 	.word	0x00000000
        /*0970*/ 	.word	0x00000000
        /*0974*/ 	.short	0x010a
        /*0976*/ 	.byte	0xff
	.zero		1


	//   ....[134]....
        /*0978*/ 	.word	0x000098f0
        /*097c*/ 	.word	0x00000000
        /*0980*/ 	.word	0x00000000
        /*0984*/ 	.short	0x010a
        /*0986*/ 	.byte	0xff
	.zero		1


	//   ....[135]....
        /*0988*/ 	.word	0x00009950
        /*098c*/ 	.word	0x00000000
        /*0990*/ 	.word	0x00000000
        /*0994*/ 	.short	0x010a
        /*0996*/ 	.byte	0xff
	.zero		1


	//   ....[136]....
        /*0998*/ 	.word	0x000099b0
        /*099c*/ 	.word	0x00000000
        /*09a0*/ 	.word	0x00000000
        /*09a4*/ 	.short	0x010a
        /*09a6*/ 	.byte	0xff
	.zero		1


	//   ....[137]....
        /*09a8*/ 	.word	0x00009a10
        /*09ac*/ 	.word	0x00000000
        /*09b0*/ 	.word	0x00000000
        /*09b4*/ 	.short	0x010a
        /*09b6*/ 	.byte	0xff
	.zero		1


	//   ....[138]....
        /*09b8*/ 	.word	0x00009a70
        /*09bc*/ 	.word	0x00000000
        /*09c0*/ 	.word	0x00000000
        /*09c4*/ 	.short	0x010a
        /*09c6*/ 	.byte	0xff
	.zero		1


	//   ....[139]....
        /*09c8*/ 	.word	0x00009ad0
        /*09cc*/ 	.word	0x00000000
        /*09d0*/ 	.word	0x00000000
        /*09d4*/ 	.short	0x010a
        /*09d6*/ 	.byte	0xff
	.zero		1


	//   ....[140]....
        /*09d8*/ 	.word	0x00009b30
        /*09dc*/ 	.word	0x00000000
        /*09e0*/ 	.word	0x00000000
        /*09e4*/ 	.short	0x010a
        /*09e6*/ 	.byte	0xff
	.zero		1


	//   ....[141]....
        /*09e8*/ 	.word	0x00009b90
        /*09ec*/ 	.word	0x00000000
        /*09f0*/ 	.word	0x00000000
        /*09f4*/ 	.short	0x010a
        /*09f6*/ 	.byte	0xff
	.zero		1


	//   ....[142]....
        /*09f8*/ 	.word	0x00009bf0
        /*09fc*/ 	.word	0x00000000
        /*0a00*/ 	.word	0x00000000
        /*0a04*/ 	.short	0x010a
        /*0a06*/ 	.byte	0xff
	.zero		1


	//   ....[143]....
        /*0a08*/ 	.word	0x00009c50
        /*0a0c*/ 	.word	0x00000000
        /*0a10*/ 	.word	0x00000000
        /*0a14*/ 	.short	0x010a
        /*0a16*/ 	.byte	0xff
	.zero		1


	//   ....[144]....
        /*0a18*/ 	.word	0x00009cb0
        /*0a1c*/ 	.word	0x00000000
        /*0a20*/ 	.word	0x00000000
        /*0a24*/ 	.short	0x010a
        /*0a26*/ 	.byte	0xff
	.zero		1


	//   ....[145]....
        /*0a28*/ 	.word	0x00009d10
        /*0a2c*/ 	.word	0x00000000
        /*0a30*/ 	.word	0x00000000
        /*0a34*/ 	.short	0x010a
        /*0a36*/ 	.byte	0xff
	.zero		1


	//   ....[146]....
        /*0a38*/ 	.word	0x00009d60
        /*0a3c*/ 	.word	0x00000000
        /*0a40*/ 	.word	0x00000190
        /*0a44*/ 	.short	0x010a
        /*0a46*/ 	.byte	0xff
	.zero		1


	//   ....[147]....
        /*0a48*/ 	.word	0x00009dc0
        /*0a4c*/ 	.word	0x00000000
        /*0a50*/ 	.word	0x00000140
        /*0a54*/ 	.short	0x010a
        /*0a56*/ 	.byte	0xff
	.zero		1


	//   ....[148]....
        /*0a58*/ 	.word	0x00009e10
        /*0a5c*/ 	.word	0x00000000
        /*0a60*/ 	.word	0x00000130
        /*0a64*/ 	.short	0x010a
        /*0a66*/ 	.byte	0xff
	.zero		1


	//   ....[149]....
        /*0a68*/ 	.word	0x00009e70
        /*0a6c*/ 	.word	0x00000000
        /*0a70*/ 	.word	0x00000140
        /*0a74*/ 	.short	0x010a
        /*0a76*/ 	.byte	0xff
	.zero		1


	//   ....[150]....
        /*0a78*/ 	.word	0x00009ed0
        /*0a7c*/ 	.word	0x00000005
        /*0a80*/ 	.word	0x00000008
        /*0a84*/ 	.short	0x010a
        /*0a86*/ 	.byte	0xff
	.zero		1


	//   ....[151]....
        /*0a88*/ 	.word	0x00009fc0
        /*0a8c*/ 	.word	0x00000003
        /*0a90*/ 	.word	0x00000008
        /*0a94*/ 	.short	0x010a
        /*0a96*/ 	.byte	0xff
	.zero		1


	//   ....[152]....
        /*0a98*/ 	.word	0x0000a010
        /*0a9c*/ 	.word	0x00000000
        /*0aa0*/ 	.word	0x00000130
        /*0aa4*/ 	.short	0x010a
        /*0aa6*/ 	.byte	0xff
	.zero		1


	//   ....[153]....
        /*0aa8*/ 	.word	0x0000a070
        /*0aac*/ 	.word	0x00000000
        /*0ab0*/ 	.word	0x00000170
        /*0ab4*/ 	.short	0x010a
        /*0ab6*/ 	.byte	0xff
	.zero		1


	//   ....[154]....
        /*0ab8*/ 	.word	0x0000a0d0
        /*0abc*/ 	.word	0x00000000
        /*0ac0*/ 	.word	0x00000000
        /*0ac4*/ 	.short	0x010a
        /*0ac6*/ 	.byte	0xff
	.zero		1


	//   ....[155]....
        /*0ac8*/ 	.word	0x0000a130
        /*0acc*/ 	.word	0x00000000
        /*0ad0*/ 	.word	0x00000000
        /*0ad4*/ 	.short	0x010a
        /*0ad6*/ 	.byte	0xff
	.zero		1


	//   ....[156]....
        /*0ad8*/ 	.word	0x0000a190
        /*0adc*/ 	.word	0x00000000
        /*0ae0*/ 	.word	0x00000000
        /*0ae4*/ 	.short	0x010a
        /*0ae6*/ 	.byte	0xff
	.zero		1


	//   ....[157]....
        /*0ae8*/ 	.word	0x0000a1f0
        /*0aec*/ 	.word	0x00000000
        /*0af0*/ 	.word	0x00000000
        /*0af4*/ 	.short	0x010a
        /*0af6*/ 	.byte	0xff
	.zero		1


	//   ....[158]....
        /*0af8*/ 	.word	0x0000a250
        /*0afc*/ 	.word	0x00000000
        /*0b00*/ 	.word	0x000001b0
        /*0b04*/ 	.short	0x010a
        /*0b06*/ 	.byte	0xff
	.zero		1


	//   ....[159]....
        /*0b08*/ 	.word	0x0000a2a0
        /*0b0c*/ 	.word	0x00000003
        /*0b10*/ 	.word	0x00000130
        /*0b14*/ 	.short	0x010a
        /*0b16*/ 	.byte	0xff
	.zero		1


	//   ....[160]....
        /*0b18*/ 	.word	0x0000a300
        /*0b1c*/ 	.word	0x00000000
        /*0b20*/ 	.word	0x00000128
        /*0b24*/ 	.short	0x010a
        /*0b26*/ 	.byte	0xff
	.zero		1


	//   ....[161]....
        /*0b28*/ 	.word	0x0000a360
        /*0b2c*/ 	.word	0x00000003
        /*0b30*/ 	.word	0x00000118
        /*0b34*/ 	.short	0x010a
        /*0b36*/ 	.byte	0xff
	.zero		1


	//   ....[162]....
        /*0b38*/ 	.word	0x0000a3c0
        /*0b3c*/ 	.word	0x00000000
        /*0b40*/ 	.word	0x00000130
        /*0b44*/ 	.short	0x010a
        /*0b46*/ 	.byte	0xff
	.zero		1


	//   ....[163]....
        /*0b48*/ 	.word	0x0000a420
        /*0b4c*/ 	.word	0x00000003
        /*0b50*/ 	.word	0x00000110
        /*0b54*/ 	.short	0x010a
        /*0b56*/ 	.byte	0xff
	.zero		1


	//   ....[164]....
        /*0b58*/ 	.word	0x0000a480
        /*0b5c*/ 	.word	0x00000003
        /*0b60*/ 	.word	0x00000150
        /*0b64*/ 	.short	0x010a
        /*0b66*/ 	.byte	0xff
	.zero		1


	//----- nvinfo : EIATTR_NUM_MBARRIERS
	.align		4
.L_44:
        /*0b68*/ 	.byte	0x03, 0x38
        /*0b6a*/ 	.short	0x0037


	//----- nvinfo : EIATTR_EXIT_INSTR_OFFSETS
	.align		4
        /*0b6c*/ 	.byte	0x04, 0x1c
        /*0b6e*/ 	.short	(.L_46 - .L_45)


	//   ....[0]....
.L_45:
        /*0b70*/ 	.word	0x000032c0


	//   ....[1]....
        /*0b74*/ 	.word	0x000037c0


	//   ....[2]....
        /*0b78*/ 	.word	0x00003820


	//   ....[3]....
        /*0b7c*/ 	.word	0x00004ac0


	//   ....[4]....
        /*0b80*/ 	.word	0x00005950


	//   ....[5]....
        /*0b84*/ 	.word	0x00005990


	//   ....[6]....
        /*0b88*/ 	.word	0x000095f0


	//----- nvinfo : EIATTR_MAX_THREADS
	.align		4
.L_46:
        /*0b8c*/ 	.byte	0x04, 0x05
        /*0b8e*/ 	.short	(.L_48 - .L_47)
.L_47:
        /*0b90*/ 	.word	0x00000100
        /*0b94*/ 	.word	0x00000001
        /*0b98*/ 	.word	0x00000001


	//----- nvinfo : EIATTR_CRS_STACK_SIZE
	.align		4
.L_48:
        /*0b9c*/ 	.byte	0x04, 0x1e
        /*0b9e*/ 	.short	(.L_50 - .L_49)
.L_49:
        /*0ba0*/ 	.word	0x00000000


	//----- nvinfo : EIATTR_CBANK_PARAM_SIZE
	.align		4
.L_50:
        /*0ba4*/ 	.byte	0x03, 0x19
        /*0ba6*/ 	.short	0x0800


	//----- nvinfo : EIATTR_PARAM_CBANK
	.align		4
        /*0ba8*/ 	.byte	0x04, 0x0a
        /*0baa*/ 	.short	(.L_52 - .L_51)
	.align		4
.L_51:
        /*0bac*/ 	.word	index@(.nv.constant0._ZN7cutlass13device_kernelINS_4gemm6kernel13GemmUniversalIN4cute5tupleIJiiiiEEENS1_10collective13CollectiveMmaINS1_35MainloopSm100TmaUmmaWarpSpecializedILi17ELi2ELi4ENS5_IJNS4_1CILi2EEENSA_ILi1EEESC_EEEEENS5_IJNSA_ILi256EEENSA_ILi112EEENSA_ILi64EEEEEENS_12float_e4m3_tENS5_IJlSC_lEEESJ_SK_NS4_8TiledMMAINS4_8MMA_AtomIJNS4_10MMA_TraitsINS4_25SM100_MMA_F8F6F4_2x1SM_SSEJSJ_SJ_fSF_SG_NS4_17integral_constantINS4_4UMMA5MajorELSR_0EEESS_NSP_INSQ_7ScaleInELST_0EEESU_EEEEEENS4_6LayoutINS5_IJSC_SC_SC_EEENS5_IJNSA_ILi0EEESZ_SZ_EEEEENS5_IJNS4_10UnderscoreES12_S12_EEEEENS4_18SM100_TMA_2SM_LOADENS4_14ComposedLayoutINS4_7SwizzleILi2ELi4ELi3EEENS4_18smem_ptr_flag_bitsILi8EEENSX_INS5_IJNSA_ILi8EEESH_EEENS5_IJSH_SC_EEEEEEEvNS4_8identityES15_S1F_vS1G_EENS_8epilogue10collective18CollectiveEpilogueINS1I_23Sm100TmaWarpSpecializedILi1ELi1ELi112ELb0ELb0EEEJNS5_IJNSA_ILi128EEESG_SH_EEENS5_IJNSX_IS1N_SC_EENSX_ISG_SC_EEEEESJ_SK_SJ_SK_NS1I_6fusion15FusionCallbacksIS1M_NS1S_17LinearCombinationISJ_fSJ_fLNS_15FloatRoundStyleE2EEES1O_S1R_JEEENS4_5SM1004TMEM4LOAD26SM100_TMEM_LOAD_32dp32b16xENS4_13SM90_TMA_LOADENS16_INS17_ILi0ELi4ELi3EEES1A_NSX_INS5_IJS1B_NSA_ILi16EEEEEENS5_IJS24_SC_EEEEEEENS4_39AutoVectorizingCopyWithAssumedAlignmentILi128EEENS4_14SM90_TMA_STOREES28_S2A_S2A_EEEvvEEEEvNT_6ParamsE)
        /*0bb0*/ 	.short	0x0380
        /*0bb2*/ 	.short	0x0800


	//----- nvinfo : EIATTR_SW_WAR
	.align		4
.L_52:
        /*0bb4*/ 	.byte	0x04, 0x36
        /*0bb6*/ 	.short	(.L_54 - .L_53)
.L_53:
        /*0bb8*/ 	.word	0x00000008
.L_54:


//--------------------- .nv.callgraph             --------------------------
	.section	.nv.callgraph,"",@"SHT_CUDA_CALLGRAPH"
	.align	4
	.sectionentsize	8
	.align		4
        /*0000*/ 	.word	0x00000000
	.align		4
        /*0004*/ 	.word	0xffffffff
	.align		4
        /*0008*/ 	.word	index@(_ZN7cutlass13device_kernelINS_4gemm6kernel13GemmUniversalIN4cute5tupleIJiiiiEEENS1_10collective13CollectiveMmaINS1_35MainloopSm100TmaUmmaWarpSpecializedILi17ELi2ELi4ENS5_IJNS4_1CILi2EEENSA_ILi1EEESC_EEEEENS5_IJNSA_ILi256EEENSA_ILi112EEENSA_ILi64EEEEEENS_12float_e4m3_tENS5_IJlSC_lEEESJ_SK_NS4_8TiledMMAINS4_8MMA_AtomIJNS4_10MMA_TraitsINS4_25SM100_MMA_F8F6F4_2x1SM_SSEJSJ_SJ_fSF_SG_NS4_17integral_constantINS4_4UMMA5MajorELSR_0EEESS_NSP_INSQ_7ScaleInELST_0EEESU_EEEEEENS4_6LayoutINS5_IJSC_SC_SC_EEENS5_IJNSA_ILi0EEESZ_SZ_EEEEENS5_IJNS4_10UnderscoreES12_S12_EEEEENS4_18SM100_TMA_2SM_LOADENS4_14ComposedLayoutINS4_7SwizzleILi2ELi4ELi3EEENS4_18smem_ptr_flag_bitsILi8EEENSX_INS5_IJNSA_ILi8EEESH_EEENS5_IJSH_SC_EEEEEEEvNS4_8identityES15_S1F_vS1G_EENS_8epilogue10collective18CollectiveEpilogueINS1I_23Sm100TmaWarpSpecializedILi1ELi1ELi112ELb0ELb0EEEJNS5_IJNSA_ILi128EEESG_SH_EEENS5_IJNSX_IS1N_SC_EENSX_ISG_SC_EEEEESJ_SK_SJ_SK_NS1I_6fusion15FusionCallbacksIS1M_NS1S_17LinearCombinationISJ_fSJ_fLNS_15FloatRoundStyleE2EEES1O_S1R_JEEENS4_5SM1004TMEM4LOAD26SM100_TMEM_LOAD_32dp32b16xENS4_13SM90_TMA_LOADENS16_INS17_ILi0ELi4ELi3EEES1A_NSX_INS5_IJS1B_NSA_ILi16EEEEEENS5_IJS24_SC_EEEEEEENS4_39AutoVectorizingCopyWithAssumedAlignmentILi128EEENS4_14SM90_TMA_STOREES28_S2A_S2A_EEEvvEEEEvNT_6ParamsE)
	.align		4
        /*000c*/ 	.word	index@(__assertfail)
	.align		4
        /*0010*/ 	.word	0x00000000
	.align		4
        /*0014*/ 	.word	0xfffffffe
	.align		4
        /*0018*/ 	.word	0x00000000
	.align		4
        /*001c*/ 	.word	0xfffffffd
	.align		4
        /*0020*/ 	.word	0x00000000
	.align		4
        /*0024*/ 	.word	0xfffffffc


//--------------------- .nv.constant4             --------------------------
	.section	.nv.constant4,"a",@progbits
	.align	8
	.align		8
.nv.constant4:
        /*0000*/ 	.dword	__assertfail
	.align		8
        /*0008*/ 	.dword	__unnamed_1
	.align		8
        /*0010*/ 	.dword	_ZN40_INTERNAL_49206128_4_k_cu_69ea2d37_253424cuda3std3__45__cpo5beginE
	.align		8
        /*0018*/ 	.dword	_ZN40_INTERNAL_49206128_4_k_cu_69ea2d37_253424cuda3std3__45__cpo3endE
	.align		8
        /*0020*/ 	.dword	_ZN40_INTERNAL_49206128_4_k_cu_69ea2d37_253424cuda3std3__45__cpo6cbeginE
	.align		8
        /*0028*/ 	.dword	_ZN40_INTERNAL_49206128_4_k_cu_69ea2d37_253424cuda3std3__45__cpo4cendE
	.align		8
        /*0030*/ 	.dword	_ZN40_INTERNAL_49206128_4_k_cu_69ea2d37_253424cuda3std3__442_GLOBAL__N__49206128_4_k_cu_69ea2d37_253426ignoreE
	.align		8
        /*0038*/ 	.dword	_ZN40_INTERNAL_49206128_4_k_cu_69ea2d37_253424cuda3std3__419piecewise_constructE
	.align		8
        /*0040*/ 	.dword	_ZN40_INTERNAL_49206128_4_k_cu_69ea2d37_253424cuda3std3__48in_placeE
	.align		8
        /*0048*/ 	.dword	_ZN40_INTERNAL_49206128_4_k_cu_69ea2d37_253424cuda3std6ranges3__45__cpo4swapE
	.align		8
        /*0050*/ 	.dword	_ZN40_INTERNAL_49206128_4_k_cu_69ea2d37_253424cuda3std6ranges3__45__cpo9iter_moveE
	.align		8
        /*0058*/ 	.dword	_ZN40_INTERNAL_49206128_4_k_cu_69ea2d37_253424cute7productE
	.align		8
        /*0060*/ 	.dword	_ZN40_INTERNAL_49206128_4_k_cu_69ea2d37_253424cute1_E
	.align		8
        /*0068*/ 	.dword	$str$25
	.align		8
        /*0070*/ 	.dword	$str$26


//--------------------- .text._ZN7cutlass13device_kernelINS_4gemm6kernel13GemmUniversalIN4cute5tupleIJiiiiEEENS1_10collective13CollectiveMmaINS1_35MainloopSm100TmaUmmaWarpSpecializedILi17ELi2ELi4ENS5_IJNS4_1CILi2EEENSA_ILi1EEESC_EEEEENS5_IJNSA_ILi256EEENSA_ILi112EEENSA_ILi64EEEEEENS_12float_e4m3_tENS5_IJlSC_lEEESJ_SK_NS4_8TiledMMAINS4_8MMA_AtomIJNS4_10MMA_TraitsINS4_25SM100_MMA_F8F6F4_2x1SM_SSEJSJ_SJ_fSF_SG_NS4_17integral_constantINS4_4UMMA5MajorELSR_0EEESS_NSP_INSQ_7ScaleInELST_0EEESU_EEEEEENS4_6LayoutINS5_IJSC_SC_SC_EEENS5_IJNSA_ILi0EEESZ_SZ_EEEEENS5_IJNS4_10UnderscoreES12_S12_EEEEENS4_18SM100_TMA_2SM_LOADENS4_14ComposedLayoutINS4_7SwizzleILi2ELi4ELi3EEENS4_18smem_ptr_flag_bitsILi8EEENSX_INS5_IJNSA_ILi8EEESH_EEENS5_IJSH_SC_EEEEEEEvNS4_8identityES15_S1F_vS1G_EENS_8epilogue10collective18CollectiveEpilogueINS1I_23Sm100TmaWarpSpecializedILi1ELi1ELi112ELb0ELb0EEEJNS5_IJNSA_ILi128EEESG_SH_EEENS5_IJNSX_IS1N_SC_EENSX_ISG_SC_EEEEESJ_SK_SJ_SK_NS1I_6fusion15FusionCallbacksIS1M_NS1S_17LinearCombinationISJ_fSJ_fLNS_15FloatRoundStyleE2EEES1O_S1R_JEEENS4_5SM1004TMEM4LOAD26SM100_TMEM_LOAD_32dp32b16xENS4_13SM90_TMA_LOADENS16_INS17_ILi0ELi4ELi3EEES1A_NSX_INS5_IJS1B_NSA_ILi16EEEEEENS5_IJS24_SC_EEEEEEENS4_39AutoVectorizingCopyWithAssumedAlignmentILi128EEENS4_14SM90_TMA_STOREES28_S2A_S2A_EEEvvEEEEvNT_6ParamsE --------------------------
	.section	.text._ZN7cutlass13device_kernelINS_4gemm6kernel13GemmUniversalIN4cute5tupleIJiiiiEEENS1_10collective13CollectiveMmaINS1_35MainloopSm100TmaUmmaWarpSpecializedILi17ELi2ELi4ENS5_IJNS4_1CILi2EEENSA_ILi1EEESC_EEEEENS5_IJNSA_ILi256EEENSA_ILi112EEENSA_ILi64EEEEEENS_12float_e4m3_tENS5_IJlSC_lEEESJ_SK_NS4_8TiledMMAINS4_8MMA_AtomIJNS4_10MMA_TraitsINS4_25SM100_MMA_F8F6F4_2x1SM_SSEJSJ_SJ_fSF_SG_NS4_17integral_constantINS4_4UMMA5MajorELSR_0EEESS_NSP_INSQ_7ScaleInELST_0EEESU_EEEEEENS4_6LayoutINS5_IJSC_SC_SC_EEENS5_IJNSA_ILi0EEESZ_SZ_EEEEENS5_IJNS4_10UnderscoreES12_S12_EEEEENS4_18SM100_TMA_2SM_LOADENS4_14ComposedLayoutINS4_7SwizzleILi2ELi4ELi3EEENS4_18smem_ptr_flag_bitsILi8EEENSX_INS5_IJNSA_ILi8EEESH_EEENS5_IJSH_SC_EEEEEEEvNS4_8identityES15_S1F_vS1G_EENS_8epilogue10collective18CollectiveEpilogueINS1I_23Sm100TmaWarpSpecializedILi1ELi1ELi112ELb0ELb0EEEJNS5_IJNSA_ILi128EEESG_SH_EEENS5_IJNSX_IS1N_SC_EENSX_ISG_SC_EEEEESJ_SK_SJ_SK_NS1I_6fusion15FusionCallbacksIS1M_NS1S_17LinearCombinationISJ_fSJ_fLNS_15FloatRoundStyleE2EEES1O_S1R_JEEENS4_5SM1004TMEM4LOAD26SM100_TMEM_LOAD_32dp32b16xENS4_13SM90_TMA_LOADENS16_INS17_ILi0ELi4ELi3EEES1A_NSX_INS5_IJS1B_NSA_ILi16EEEEEENS5_IJS24_SC_EEEEEEENS4_39AutoVectorizingCopyWithAssumedAlignmentILi128EEENS4_14SM90_TMA_STOREES28_S2A_S2A_EEEvvEEEEvNT_6ParamsE,"ax",@progbits
	.align	128
.text._ZN7cutlass13device_kernelINS_4gemm6kernel13GemmUniversalIN4cute5tupleIJiiiiEEENS1_10collective13CollectiveMmaINS1_35MainloopSm100TmaUmmaWarpSpecializedILi17ELi2ELi4ENS5_IJNS4_1CILi2EEENSA_ILi1EEESC_EEEEENS5_IJNSA_ILi256EEENSA_ILi112EEENSA_ILi64EEEEEENS_12float_e4m3_tENS5_IJlSC_lEEESJ_SK_NS4_8TiledMMAINS4_8MMA_AtomIJNS4_10MMA_TraitsINS4_25SM100_MMA_F8F6F4_2x1SM_SSEJSJ_SJ_fSF_SG_NS4_17integral_constantINS4_4UMMA5MajorELSR_0EEESS_NSP_INSQ_7ScaleInELST_0EEESU_EEEEEENS4_6LayoutINS5_IJSC_SC_SC_EEENS5_IJNSA_ILi0EEESZ_SZ_EEEEENS5_IJNS4_10UnderscoreES12_S12_EEEEENS4_18SM100_TMA_2SM_LOADENS4_14ComposedLayoutINS4_7SwizzleILi2ELi4ELi3EEENS4_18smem_ptr_flag_bitsILi8EEENSX_INS5_IJNSA_ILi8EEESH_EEENS5_IJSH_SC_EEEEEEEvNS4_8identityES15_S1F_vS1G_EENS_8epilogue10collective18CollectiveEpilogueINS1I_23Sm100TmaWarpSpecializedILi1ELi1ELi112ELb0ELb0EEEJNS5_IJNSA_ILi128EEESG_SH_EEENS5_IJNSX_IS1N_SC_EENSX_ISG_SC_EEEEESJ_SK_SJ_SK_NS1I_6fusion15FusionCallbacksIS1M_NS1S_17LinearCombinationISJ_fSJ_fLNS_15FloatRoundStyleE2EEES1O_S1R_JEEENS4_5SM1004TMEM4LOAD26SM100_TMEM_LOAD_32dp32b16xENS4_13SM90_TMA_LOADENS16_INS17_ILi0ELi4ELi3EEES1A_NSX_INS5_IJS1B_NSA_ILi16EEEEEENS5_IJS24_SC_EEEEEEENS4_39AutoVectorizingCopyWithAssumedAlignmentILi128EEENS4_14SM90_TMA_STOREES28_S2A_S2A_EEEvvEEEEvNT_6ParamsE:
        .type           _ZN7cutlass13device_kernelINS_4gemm6kernel13GemmUniversalIN4cute5tupleIJiiiiEEENS1_10collective13CollectiveMmaINS1_35MainloopSm100TmaUmmaWarpSpecializedILi17ELi2ELi4ENS5_IJNS4_1CILi2EEENSA_ILi1EEESC_EEEEENS5_IJNSA_ILi256EEENSA_ILi112EEENSA_ILi64EEEEEENS_12float_e4m3_tENS5_IJlSC_lEEESJ_SK_NS4_8TiledMMAINS4_8MMA_AtomIJNS4_10MMA_TraitsINS4_25SM100_MMA_F8F6F4_2x1SM_SSEJSJ_SJ_fSF_SG_NS4_17integral_constantINS4_4UMMA5MajorELSR_0EEESS_NSP_INSQ_7ScaleInELST_0EEESU_EEEEEENS4_6LayoutINS5_IJSC_SC_SC_EEENS5_IJNSA_ILi0EEESZ_SZ_EEEEENS5_IJNS4_10UnderscoreES12_S12_EEEEENS4_18SM100_TMA_2SM_LOADENS4_14ComposedLayoutINS4_7SwizzleILi2ELi4ELi3EEENS4_18smem_ptr_flag_bitsILi8EEENSX_INS5_IJNSA_ILi8EEESH_EEENS5_IJSH_SC_EEEEEEEvNS4_8identityES15_S1F_vS1G_EENS_8epilogue10collective18CollectiveEpilogueINS1I_23Sm100TmaWarpSpecializedILi1ELi1ELi112ELb0ELb0EEEJNS5_IJNSA_ILi128EEESG_SH_EEENS5_IJNSX_IS1N_SC_EENSX_ISG_SC_EEEEESJ_SK_SJ_SK_NS1I_6fusion15FusionCallbacksIS1M_NS1S_17LinearCombinationISJ_fSJ_fLNS_15FloatRoundStyleE2EEES1O_S1R_JEEENS4_5SM1004TMEM4LOAD26SM100_TMEM_LOAD_32dp32b16xENS4_13SM90_TMA_LOADENS16_INS17_ILi0ELi4ELi3EEES1A_NSX_INS5_IJS1B_NSA_ILi16EEEEEENS5_IJS24_SC_EEEEEEENS4_39AutoVectorizingCopyWithAssumedAlignmentILi128EEENS4_14SM90_TMA_STOREES28_S2A_S2A_EEEvvEEEEvNT_6ParamsE,@function
        .size           _ZN7cutlass13device_kernelINS_4gemm6kernel13GemmUniversalIN4cute5tupleIJiiiiEEENS1_10collective13CollectiveMmaINS1_35MainloopSm100TmaUmmaWarpSpecializedILi17ELi2ELi4ENS5_IJNS4_1CILi2EEENSA_ILi1EEESC_EEEEENS5_IJNSA_ILi256EEENSA_ILi112EEENSA_ILi64EEEEEENS_12float_e4m3_tENS5_IJlSC_lEEESJ_SK_NS4_8TiledMMAINS4_8MMA_AtomIJNS4_10MMA_TraitsINS4_25SM100_MMA_F8F6F4_2x1SM_SSEJSJ_SJ_fSF_SG_NS4_17integral_constantINS4_4UMMA5MajorELSR_0EEESS_NSP_INSQ_7ScaleInELST_0EEESU_EEEEEENS4_6LayoutINS5_IJSC_SC_SC_EEENS5_IJNSA_ILi0EEESZ_SZ_EEEEENS5_IJNS4_10UnderscoreES12_S12_EEEEENS4_18SM100_TMA_2SM_LOADENS4_14ComposedLayoutINS4_7SwizzleILi2ELi4ELi3EEENS4_18smem_ptr_flag_bitsILi8EEENSX_INS5_IJNSA_ILi8EEESH_EEENS5_IJSH_SC_EEEEEEEvNS4_8identityES15_S1F_vS1G_EENS_8epilogue10collective18CollectiveEpilogueINS1I_23Sm100TmaWarpSpecializedILi1ELi1ELi112ELb0ELb0EEEJNS5_IJNSA_ILi128EEESG_SH_EEENS5_IJNSX_IS1N_SC_EENSX_ISG_SC_EEEEESJ_SK_SJ_SK_NS1I_6fusion15FusionCallbacksIS1M_NS1S_17LinearCombinationISJ_fSJ_fLNS_15FloatRoundStyleE2EEES1O_S1R_JEEENS4_5SM1004TMEM4LOAD26SM100_TMEM_LOAD_32dp32b16xENS4_13SM90_TMA_LOADENS16_INS17_ILi0ELi4ELi3EEES1A_NSX_INS5_IJS1B_NSA_ILi16EEEEEENS5_IJS24_SC_EEEEEEENS4_39AutoVectorizingCopyWithAssumedAlignmentILi128EEENS4_14SM90_TMA_STOREES28_S2A_S2A_EEEvvEEEEvNT_6ParamsE,(.L_x_193 - _ZN7cutlass13device_kernelINS_4gemm6kernel13GemmUniversalIN4cute5tupleIJiiiiEEENS1_10collective13CollectiveMmaINS1_35MainloopSm100TmaUmmaWarpSpecializedILi17ELi2ELi4ENS5_IJNS4_1CILi2EEENSA_ILi1EEESC_EEEEENS5_IJNSA_ILi256EEENSA_ILi112EEENSA_ILi64EEEEEENS_12float_e4m3_tENS5_IJlSC_lEEESJ_SK_NS4_8TiledMMAINS4_8MMA_AtomIJNS4_10MMA_TraitsINS4_25SM100_MMA_F8F6F4_2x1SM_SSEJSJ_SJ_fSF_SG_NS4_17integral_constantINS4_4UMMA5MajorELSR_0EEESS_NSP_INSQ_7ScaleInELST_0EEESU_EEEEEENS4_6LayoutINS5_IJSC_SC_SC_EEENS5_IJNSA_ILi0EEESZ_SZ_EEEEENS5_IJNS4_10UnderscoreES12_S12_EEEEENS4_18SM100_TMA_2SM_LOADENS4_14ComposedLayoutINS4_7SwizzleILi2ELi4ELi3EEENS4_18smem_ptr_flag_bitsILi8EEENSX_INS5_IJNSA_ILi8EEESH_EEENS5_IJSH_SC_EEEEEEEvNS4_8identityES15_S1F_vS1G_EENS_8epilogue10collective18CollectiveEpilogueINS1I_23Sm100TmaWarpSpecializedILi1ELi1ELi112ELb0ELb0EEEJNS5_IJNSA_ILi128EEESG_SH_EEENS5_IJNSX_IS1N_SC_EENSX_ISG_SC_EEEEESJ_SK_SJ_SK_NS1I_6fusion15FusionCallbacksIS1M_NS1S_17LinearCombinationISJ_fSJ_fLNS_15FloatRoundStyleE2EEES1O_S1R_JEEENS4_5SM1004TMEM4LOAD26SM100_TMEM_LOAD_32dp32b16xENS4_13SM90_TMA_LOADENS16_INS17_ILi0ELi4ELi3EEES1A_NSX_INS5_IJS1B_NSA_ILi16EEEEEENS5_IJS24_SC_EEEEEEENS4_39AutoVectorizingCopyWithAssumedAlignmentILi128EEENS4_14SM90_TMA_STOREES28_S2A_S2A_EEEvvEEEEvNT_6ParamsE)
        .other          _ZN7cutlass13device_kernelINS_4gemm6kernel13GemmUniversalIN4cute5tupleIJiiiiEEENS1_10collective13CollectiveMmaINS1_35MainloopSm100TmaUmmaWarpSpecializedILi17ELi2ELi4ENS5_IJNS4_1CILi2EEENSA_ILi1EEESC_EEEEENS5_IJNSA_ILi256EEENSA_ILi112EEENSA_ILi64EEEEEENS_12float_e4m3_tENS5_IJlSC_lEEESJ_SK_NS4_8TiledMMAINS4_8MMA_AtomIJNS4_10MMA_TraitsINS4_25SM100_MMA_F8F6F4_2x1SM_SSEJSJ_SJ_fSF_SG_NS4_17integral_constantINS4_4UMMA5MajorELSR_0EEESS_NSP_INSQ_7ScaleInELST_0EEESU_EEEEEENS4_6LayoutINS5_IJSC_SC_SC_EEENS5_IJNSA_ILi0EEESZ_SZ_EEEEENS5_IJNS4_10UnderscoreES12_S12_EEEEENS4_18SM100_TMA_2SM_LOADENS4_14ComposedLayoutINS4_7SwizzleILi2ELi4ELi3EEENS4_18smem_ptr_flag_bitsILi8EEENSX_INS5_IJNSA_ILi8EEESH_EEENS5_IJSH_SC_EEEEEEEvNS4_8identityES15_S1F_vS1G_EENS_8epilogue10collective18CollectiveEpilogueINS1I_23Sm100TmaWarpSpecializedILi1ELi1ELi112ELb0ELb0EEEJNS5_IJNSA_ILi128EEESG_SH_EEENS5_IJNSX_IS1N_SC_EENSX_ISG_SC_EEEEESJ_SK_SJ_SK_NS1I_6fusion15FusionCallbacksIS1M_NS1S_17LinearCombinationISJ_fSJ_fLNS_15FloatRoundStyleE2EEES1O_S1R_JEEENS4_5SM1004TMEM4LOAD26SM100_TMEM_LOAD_32dp32b16xENS4_13SM90_TMA_LOADENS16_INS17_ILi0ELi4ELi3EEES1A_NSX_INS5_IJS1B_NSA_ILi16EEEEEENS5_IJS24_SC_EEEEEEENS4_39AutoVectorizingCopyWithAssumedAlignmentILi128EEENS4_14SM90_TMA_STOREES28_S2A_S2A_EEEvvEEEEvNT_6ParamsE,@"STO_CUDA_ENTRY STV_DEFAULT"
_ZN7cutlass13device_kernelINS_4gemm6kernel13GemmUniversalIN4cute5tupleIJiiiiEEENS1_10collective13CollectiveMmaINS1_35MainloopSm100TmaUmmaWarpSpecializedILi17ELi2ELi4ENS5_IJNS4_1CILi2EEENSA_ILi1EEESC_EEEEENS5_IJNSA_ILi256EEENSA_ILi112EEENSA_ILi64EEEEEENS_12float_e4m3_tENS5_IJlSC_lEEESJ_SK_NS4_8TiledMMAINS4_8MMA_AtomIJNS4_10MMA_TraitsINS4_25SM100_MMA_F8F6F4_2x1SM_SSEJSJ_SJ_fSF_SG_NS4_17integral_constantINS4_4UMMA5MajorELSR_0EEESS_NSP_INSQ_7ScaleInELST_0EEESU_EEEEEENS4_6LayoutINS5_IJSC_SC_SC_EEENS5_IJNSA_ILi0EEESZ_SZ_EEEEENS5_IJNS4_10UnderscoreES12_S12_EEEEENS4_18SM100_TMA_2SM_LOADENS4_14ComposedLayoutINS4_7SwizzleILi2ELi4ELi3EEENS4_18smem_ptr_flag_bitsILi8EEENSX_INS5_IJNSA_ILi8EEESH_EEENS5_IJSH_SC_EEEEEEEvNS4_8identityES15_S1F_vS1G_EENS_8epilogue10collective18CollectiveEpilogueINS1I_23Sm100TmaWarpSpecializedILi1ELi1ELi112ELb0ELb0EEEJNS5_IJNSA_ILi128EEESG_SH_EEENS5_IJNSX_IS1N_SC_EENSX_ISG_SC_EEEEESJ_SK_SJ_SK_NS1I_6fusion15FusionCallbacksIS1M_NS1S_17LinearCombinationISJ_fSJ_fLNS_15FloatRoundStyleE2EEES1O_S1R_JEEENS4_5SM1004TMEM4LOAD26SM100_TMEM_LOAD_32dp32b16xENS4_13SM90_TMA_LOADENS16_INS17_ILi0ELi4ELi3EEES1A_NSX_INS5_IJS1B_NSA_ILi16EEEEEENS5_IJS24_SC_EEEEEEENS4_39AutoVectorizingCopyWithAssumedAlignmentILi128EEENS4_14SM90_TMA_STOREES28_S2A_S2A_EEEvvEEEEvNT_6ParamsE:
[----:B------:R-:W1:Y:S01]  /*0000*/  LDC R1, c[0x0][0x37c] ;  /* 0x0000df00ff017b82 */ /* 0x000e620000000800 */
[----:B------:R-:W2:Y:S01]  /*0010*/  S2R R234, SR_TID.X ;  /* 0x0000000000ea7919 */ /* 0x000ea20000002100 */
[----:B------:R-:W3:Y:S06]  /*0020*/  LDCU.64 UR10, c[0x0][0x890] ;  /* 0x00011200ff0a77ac */ /* 0x000eec0008000a00 */
[----:B------:R-:W4:Y:S01]  /*0030*/  S2UR UR5, SR_CgaCtaId ;  /* 0x00000000000579c3 */ /* 0x000f220000008800 */
[----:B------:R-:W-:Y:S02]  /*0040*/  PRMT R226, RZ, 0x7610, R226 ;  /* 0x00007610ffe27816 */ /* 0x000fe400000000e2 */
[----:B------:R-:W-:Y:S01]  /*0050*/  ELECT P1, URZ, PT ;  /* 0x0000000000ff782f */ /* 0x000fe20003820000 */
[----:B---3--:R-:W-:-:S04]  /*0060*/  UISETP.NE.U32.AND UP0, UPT, UR10, URZ, UPT ;  /* 0x000000ff0a00728c */ /* 0x008fc8000bf05070 */
[----:B------:R-:W-:Y:S02]  /*0070*/  UISETP.NE.AND.EX UP0, UPT, UR11, URZ, UPT, UP0 ;  /* 0x000000ff0b00728c */ /* 0x000fe4000bf05300 */
[----:B----4-:R-:W-:Y:S02]  /*0080*/  ULOP3.LUT UR34, UR5, 0x1, URZ, 0xc0, !UPT ;  /* 0x0000000105227892 */ /* 0x010fe4000f8ec0ff */
[----:B------:R-:W-:Y:S01]  /*0090*/  ULOP3.LUT UR33, UR5, 0x1, URZ, 0x3c, !UPT ;  /* 0x0000000105217892 */ /* 0x000fe2000f8e3cff */
[----:B--2---:R-:W-:-:S05]  /*00a0*/  SHF.R.U32.HI R227, RZ, 0x5, R234 ;  /* 0x00000005ffe37819 */ /* 0x004fca00000116ea */
[----:B------:R-:W2:Y:S02]  /*00b0*/  SHFL.IDX PT, R0, R227, RZ, 0x1f ;  /* 0x00001fffe3007589 */ /* 0x000ea400000e0000 */
[----:B--2---:R-:W-:Y:S01]  /*00c0*/  R2UR UR20, R0 ;  /* 0x00000000001472ca */ /* 0x004fe200000e0000 */
[----:B-1----:R-:W-:-:S14]  /*00d0*/  BRA.U UP0, `(.L_x_0) ;  /* 0x0000000100307547 */ /* 0x002fdc000b800000 */
[----:B------:R-:W1:Y:S02]  /*00e0*/  LDCU.64 UR6, c[0x0][0x888] ;  /* 0x00011100ff0677ac */ /* 0x000e640008000a00 */
[----:B-1----:R-:W-:-:S04]  /*00f0*/  UISETP.NE.U32.AND UP0, UPT, UR6, URZ, UPT ;  /* 0x000000ff0600728c */ /* 0x002fc8000bf05070 */
[----:B------:R-:W-:-:S09]  /*0100*/  UISETP.NE.AND.EX UP0, UPT, UR7, URZ, UPT, UP0 ;  /* 0x000000ff0700728c */ /* 0x000fd2000bf05300 */
[----:B------:R-:W-:Y:S05]  /*0110*/  BRA.U !UP0, `(.L_x_1) ;  /* 0x0000000108187547 */ /* 0x000fea000b800000 */
[----:B------:R-:W1:Y:S01]  /*0120*/  LDC.64 R2, c[0x0][0x888] ;  /* 0x00022200ff027b82 */ /* 0x000e620000000a00 */
[----:B------:R-:W1:Y:S02]  /*0130*/  LDCU.64 UR6, c[0x0][0x358] ;  /* 0x00006b00ff0677ac */ /* 0x000e640008000a00 */
[----:B-1----:R-:W2:Y:S01]  /*0140*/  LDG.E R0, desc[UR6][R2.64] ;  /* 0x0000000602007981 */ /* 0x002ea2000c1e1900 */
[----:B------:R-:W-:Y:S01]  /*0150*/  HFMA2 R226, -RZ, RZ, 0, 5.9604644775390625e-08 ;  /* 0x00000001ffe27431 */ /* 0x000fe200000001ff */
[----:B--2---:R-:W-:Y:S01]  /*0160*/  R2UR UR45, R0 ;  /* 0x00000000002d72ca */ /* 0x004fe200000e0000 */
[----:B------:R-:W-:Y:S05]  /*0170*/  BRA `(.L_x_0) ;  /* 0x0000000000087947 */ /* 0x000fea0003800000 */
.L_x_1:
[----:B------:R-:W-:Y:S01]  /*0180*/  HFMA2 R226, -RZ, RZ, 0, 5.9604644775390625e-08 ;  /* 0x00000001ffe27431 */ /* 0x000fe200000001ff */
[----:B------:R-:W1:Y:S02]  /*0190*/  LDCU UR45, c[0x0][0x880] ;  /* 0x00011000ff2d77ac */ /* 0x000e640008000800 */
.L_x_0:
[----:B------:R-:W2:Y:S02]  /*01a0*/  LDCU.64 UR6, c[0x0][0x8b0] ;  /* 0x00011600ff0677ac */ /* 0x000ea40008000a00 */
[----:B--2---:R-:W-:-:S04]  /*01b0*/  UISETP.NE.U32.AND UP0, UPT, UR6, URZ, UPT ;  /* 0x000000ff0600728c */ /* 0x004fc8000bf05070 */
[----:B------:R-:W-:-:S09]  /*01c0*/  UISETP.NE.AND.EX UP0, UPT, UR7, URZ, UPT, UP0 ;  /* 0x000000ff0700728c */ /* 0x000fd2000bf05300 */
[----:B------:R-:W-:Y:S05]  /*01d0*/  BRA.U UP0, `(.L_x_2) ;  /* 0x0000000100287547 */ /* 0x000fea000b800000 */
[----:B------:R-:W2:Y:S02]  /*01e0*/  LDCU.64 UR6, c[0x0][0x8a8] ;  /* 0x00011500ff0677ac */ /* 0x000ea40008000a00 */
[----:B--2---:R-:W-:-:S04]  /*01f0*/  UISETP.NE.U32.AND UP0, UPT, UR6, URZ, UPT ;  /* 0x000000ff0600728c */ /* 0x004fc8000bf05070 */
[----:B------:R-:W-:-:S09]  /*0200*/  UISETP.NE.AND.EX UP0, UPT, UR7, URZ, UPT, UP0 ;  /* 0x000000ff0700728c */ /* 0x000fd2000bf05300 */
[----:B------:R-:W-:Y:S05]  /*0210*/  BRA.U !UP0, `(.L_x_3) ;  /* 0x0000000108147547 */ /* 0x000fea000b800000 */
[----:B------:R-:W2:Y:S01]  /*0220*/  LDC.64 R2, c[0x0][0x8a8] ;  /* 0x00022a00ff027b82 */ /* 0x000ea20000000a00 */
[----:B------:R-:W2:Y:S02]  /*0230*/  LDCU.64 UR6, c[0x0][0x358] ;  /* 0x00006b00ff0677ac */ /* 0x000ea40008000a00 */
[----:B--2---:R-:W2:Y:S02]  /*0240*/  LDG.E R0, desc[UR6][R2.64] ;  /* 0x0000000602007981 */ /* 0x004ea4000c1e1900 */
[----:B--2---:R-:W-:Y:S01]  /*0250*/  R2UR UR37, R0 ;  /* 0x00000000002572ca */ /* 0x004fe200000e0000 */
[----:B------:R-:W-:-:S14]  /*0260*/  BRA `(.L_x_2) ;  /* 0x0000000000047947 */ /* 0x000fdc0003800000 */
.L_x_3:
[----:B------:R-:W2:Y:S02]  /*0270*/  LDCU UR37, c[0x0][0x8a0] ;  /* 0x00011400ff2577ac */ /* 0x000ea40008000800 */
.L_x_2:
[----:B------:R-:W-:Y:S01]  /*0280*/  IMAD.U32 R0, RZ, RZ, UR20 ;  /* 0x00000014ff007e24 */ /* 0x000fe2000f8e00ff */
[----:B------:R-:W-:Y:S04]  /*0290*/  BSSY.RECONVERGENT B0, `(.L_x_4) ;  /* 0x000000c000007945 */ /* 0x000fe80003800200 */
[C---:B------:R-:W-:Y:S02]  /*02a0*/  ISETP.NE.OR P2, PT, R0.reuse, 0x1, !P1 ;  /* 0x000000010000780c */ /* 0x040fe40004f45670 */
[----:B------:R-:W-:-:S11]  /*02b0*/  ISETP.NE.OR P0, PT, R0, 0x3, !P1 ;  /* 0x000000030000780c */ /* 0x000fd60004f05670 */
[----:B------:R-:W-:Y:S05]  /*02c0*/  @P2 BRA `(.L_x_5) ;  /* 0x0000000000202947 */ /* 0x000fea0003800000 */
[----:B------:R-:W3:Y:S02]  /*02d0*/  LDCU.64 UR6, c[0x0][0x348] ;  /* 0x00006900ff0677ac */ /* 0x000ee40008000a00 */
[----:B---3--:R-:W-:Y:S02]  /*02e0*/  UIADD3 UR8, UP1, UPT, UR6, 0x80, URZ ;  /* 0x0000008006087890 */ /* 0x008fe4000ff3e0ff */
[----:B------:R-:W-:Y:S02]  /*02f0*/  UIADD3 UR6, UP0, UPT, UR6, 0x180, URZ ;  /* 0x0000018006067890 */ /* 0x000fe4000ff1e0ff */
[----:B------:R-:W-:Y:S02]  /*0300*/  UIADD3.X UR9, UPT, UPT, URZ, UR7, URZ, UP1, !UPT ;  /* 0x00000007ff097290 */ /* 0x000fe40008ffe4ff */
[----:B------:R-:W-:-:S07]  /*0310*/  UIADD3.X UR7, UPT, UPT, URZ, UR7, URZ, UP0, !UPT ;  /* 0x00000007ff077290 */ /* 0x000fce00087fe4ff */
[----:B------:R3:W-:Y:S02]  /*0320*/  UTMACCTL.PF [UR8] ;  /* 0x00000000080079b9 */ /* 0x0007e40008040000 */
[----:B------:R3:W-:Y:S02]  /*0330*/  UTMACCTL.PF [UR6] ;  /* 0x00000000060079b9 */ /* 0x0007e40008040000 */
[----:B---3--:R-:W-:Y:S01]  /*0340*/  NOP ;  /* 0x0000000000007918 */ /* 0x008fe20000000000 */
.L_x_5:
[----:B-12---:R-:W-:Y:S05]  /*0350*/  BSYNC.RECONVERGENT B0 ;  /* 0x0000000000007941 */ /* 0x006fea0003800200 */
.L_x_4:
[----:B------:R-:W-:Y:S04]  /*0360*/  BSSY.RECONVERGENT B0, `(.L_x_6) ;  /* 0x000000a000007945 */ /* 0x000fe80003800200 */
[----:B------:R-:W-:Y:S05]  /*0370*/  @P0 BRA `(.L_x_7) ;  /* 0x0000000000200947 */ /* 0x000fea0003800000 */
[----:B------:R-:W1:Y:S02]  /*0380*/  LDCU.64 UR6, c[0x0][0x348] ;  /* 0x00006900ff0677ac */ /* 0x000e640008000a00 */
[----:B-1----:R-:W-:Y:S02]  /*0390*/  UIADD3 UR8, UP1, UPT, UR6, 0x580, URZ ;  /* 0x0000058006087890 */ /* 0x002fe4000ff3e0ff */
[----:B------:R-:W-:Y:S02]  /*03a0*/  UIADD3 UR6, UP0, UPT, UR6, 0x680, URZ ;  /* 0x0000068006067890 */ /* 0x000fe4000ff1e0ff */
[----:B------:R-:W-:Y:S02]  /*03b0*/  UIADD3.X UR9, UPT, UPT, URZ, UR7, URZ, UP1, !UPT ;  /* 0x00000007ff097290 */ /* 0x000fe40008ffe4ff */
[----:B------:R-:W-:-:S07]  /*03c0*/  UIADD3.X UR7, UPT, UPT, URZ, UR7, URZ, UP0, !UPT ;  /* 0x00000007ff077290 */ /* 0x000fce00087fe4ff */
[----:B------:R1:W-:Y:S02]  /*03d0*/  UTMACCTL.PF [UR8] ;  /* 0x00000000080079b9 */ /* 0x0003e40008040000 */
[----:B------:R1:W-:Y:S02]  /*03e0*/  UTMACCTL.PF [UR6] ;  /* 0x00000000060079b9 */ /* 0x0003e40008040000 */
[----:B-1----:R-:W-:Y:S01]  /*03f0*/  NOP ;  /* 0x0000000000007918 */ /* 0x002fe20000000000 */
.L_x_7:
[----:B------:R-:W-:Y:S05]  /*0400*/  BSYNC.RECONVERGENT B0 ;  /* 0x0000000000007941 */ /* 0x000fea0003800200 */
.L_x_6:
[----:B------:R-:W1:Y:S01]  /*0410*/  LDCU.64 UR6, c[0x0][0x888] ;  /* 0x00011100ff0677ac */ /* 0x000e620008000a00 */
[----:B------:R-:W-:Y:S02]  /*0420*/  UISETP.EQ.U32.AND UP1, UPT, UR10, URZ, UPT ;  /* 0x000000ff0a00728c */ /* 0x000fe4000bf22070 */
[----:B------:R-:W-:Y:S02]  /*0430*/  UPLOP3.LUT UP4, UPT, UPT, UPT, UPT, 0x80, 0x8 ;  /* 0x000000000008789c */ /* 0x000fe40003f8f070 */
[----:B-1----:R-:W-:-:S04]  /*0440*/  UISETP.NE.U32.AND UP0, UPT, UR6, URZ, UPT ;  /* 0x000000ff0600728c */ /* 0x002fc8000bf05070 */
[----:B------:R-:W-:-:S04]  /*0450*/  UISETP.NE.AND.EX UP2, UPT, UR7, URZ, UPT, UP0 ;  /* 0x000000ff0700728c */ /* 0x000fc8000bf45300 */
[----:B------:R-:W-:-:S04]  /*0460*/  UISETP.EQ.OR.EX UP3, UPT, UR11, URZ, !UP2, UP1 ;  /* 0x000000ff0b00728c */ /* 0x000fc8000d762710 */
[----:B------:R-:W-:-:S05]  /*0470*/  UP2UR UR56, UPR, URZ, 0x8 ;  /* 0x00000008ff387883 */ /* 0x000fca0008000000 */
[----:B------:R-:W-:Y:S07]  /*0480*/  BRA.U !UP3, `(.L_x_8) ;  /* 0x000000010b207547 */ /* 0x000fee000b800000 */
[----:B------:R-:W-:Y:S01]  /*0490*/  UISETP.NE.U32.AND UP1, UPT, UR10, URZ, UPT ;  /* 0x000000ff0a00728c */ /* 0x000fe2000bf25070 */
[----:B------:R-:W-:Y:S01]  /*04a0*/  FSETP.NEU.AND P0, PT, RZ, UR45, PT ;  /* 0x0000002dff007c0b */ /* 0x000fe2000bf0d000 */
[----:B------:R-:W-:Y:S02]  /*04b0*/  USEL UR4, URZ, 0xffffffff, UP2 ;  /* 0xffffffffff047887 */ /* 0x000fe40009000000 */
[----:B------:R-:W-:-:S10]  /*04c0*/  UISETP.NE.AND.EX UP1, UPT, UR11, URZ, UPT, UP1 ;  /* 0x000000ff0b00728c */ /* 0x000fd4000bf25310 */
[----:B------:R-:W-:Y:S01]  /*04d0*/  VOTEU.ANY UP0, P0 ;  /* 0x0000000000ff7886 */ /* 0x000fe20000000100 */
[----:B------:R-:W-:-:S04]  /*04e0*/  @!UP1 USEL UR4, URZ, 0xffffffff, UP0 ;  /* 0xffffffffff049887 */ /* 0x000fc80008000000 */
[----:B------:R-:W-:-:S04]  /*04f0*/  ULOP3.LUT UR4, UR4, 0x1, URZ, 0xc0, !UPT ;  /* 0x0000000104047892 */ /* 0x000fc8000f8ec0ff */
[----:B------:R-:W-:-:S11]  /*0500*/  UISETP.NE.U32.AND UP4, UPT, UR4, 0x1, UPT ;  /* 0x000000010400788c */ /* 0x000fd6000bf85070 */
.L_x_8:
[----:B------:R-:W1:Y:S01]  /*0510*/  SHFL.IDX PT, R0, R227, RZ, 0x1f ;  /* 0x00001fffe3007589 */ /* 0x000e6200000e0000 */
[----:B------:R-:W-:-:S04]  /*0520*/  UISETP.NE.AND UP0, UPT, UR20, 0x2, UPT ;  /* 0x000000021400788c */ /* 0x000fc8000bf05270 */
[----:B------:R-:W-:Y:S02]  /*0530*/  UISETP.EQ.AND UP1, UPT, UR34, URZ, !UP0 ;  /* 0x000000ff2200728c */ /* 0x000fe4000c722270 */
[----:B------:R-:W-:-:S04]  /*0540*/  USEL UR44, URZ, 0x1, UP0 ;  /* 0x00000001ff2c7887 */ /* 0x000fc80008000000 */
[----:B------:R-:W-:Y:S02]  /*0550*/  PLOP3.LUT P3, PT, P1, PT, UP1, 0x80, 0x8 ;  /* 0x000000000008781c */ /* 0x000fe40000f6f018 */
[----:B-1----:R-:W-:-:S13]  /*0560*/  ISETP.NE.AND P0, PT, R0, RZ, PT ;  /* 0x000000ff0000720c */ /* 0x002fda0003f05270 */
[----:B------:R-:W-:Y:S05]  /*0570*/  @P0 BRA `(.L_x_9) ;  /* 0x0000000000b80947 */ /* 0x000fea0003800000 */
[----:B------:R-:W-:Y:S01]  /*0580*/  ELECT P0, URZ, PT ;  /* 0x0000000000ff782f */ /* 0x000fe20003800000 */
[----:B------:R-:W-:-:S12]  /*0590*/  BSSY.RECONVERGENT B0, `(.L_x_9) ;  /* 0x000002c000007945 */ /* 0x000fd80003800200 */
[----:B------:R-:W-:Y:S05]  /*05a0*/  @!P0 BRA `(.L_x_10) ;  /* 0x0000000000a88947 */ /* 0x000fea0003800000 */
[----:B------:R-:W-:Y:S01]  /*05b0*/  UMOV UR4, 0x400 ;  /* 0x0000040000047882 */ /* 0x000fe20000000000 */
[----:B------:R-:W-:Y:S01]  /*05c0*/  UMOV UR6, 0x1 ;  /* 0x0000000100067882 */ /* 0x000fe20000000000 */
[----:B------:R-:W-:Y:S02]  /*05d0*/  ULEA UR4, UR5, UR4, 0x18 ;  /* 0x0000000405047291 */ /* 0x000fe4000f8ec0ff */
[----:B------:R-:W-:-:S04]  /*05e0*/  UIADD3 UR6, UPT, UPT, -UR6, 0x100000, URZ ;  /* 0x0010000006067890 */ /* 0x000fc8000fffe1ff */
[----:B------:R-:W-:Y:S02]  /*05f0*/  USHF.L.U32 UR7, UR6, 0xb, URZ ;  /* 0x0000000b06077899 */ /* 0x000fe400080006ff */
[----:B------:R-:W-:Y:S01]  /*0600*/  USHF.L.U32 UR6, UR6, 0x1, URZ ;  /* 0x0000000106067899 */ /* 0x000fe200080006ff */
[----:B------:R-:W1:Y:S11]  /*0610*/  FENCE.VIEW.ASYNC.S ;  /* 0x00000000000073c6 */ /* 0x000e760000000000 */
[----:B-1----:R1:W2:Y:S01]  /*0620*/  SYNCS.EXCH.64 URZ, [UR4], UR6 ;  /* 0x0000000604ff75b2 */ /* 0x0022a20008000100 */
[----:B------:R1:W3:Y:S01]  /*0630*/  SYNCS.EXCH.64 URZ, [UR4+0x88], UR6 ;  /* 0x0000880604ff75b2 */ /* 0x0002e20008000100 */
[----:B------:R1:W4:Y:S01]  /*0640*/  SYNCS.EXCH.64 URZ, [UR4+0x8], UR6 ;  /* 0x0000080604ff75b2 */ /* 0x0003220008000100 */
[----:B------:R1:W1:Y:S01]  /*0650*/  SYNCS.EXCH.64 URZ, [UR4+0x90], UR6 ;  /* 0x0000900604ff75b2 */ /* 0x0002620008000100 */
        /* <DEDUP_REMOVED lines=30> */
[----:B--234-:R-:W-:Y:S01]  /*0840*/  NOP ;  /* 0x0000000000007918 */ /* 0x01cfe20000000000 */
.L_x_10:
[----:B-1----:R-:W-:Y:S05]  /*0850*/  BSYNC.RECONVERGENT B0 ;  /* 0x0000000000007941 */ /* 0x002fea0003800200 */
.L_x_9:
[----:B------:R-:W1:Y:S01]  /*0860*/  SHFL.IDX PT, R0, R227, RZ, 0x1f ;  /* 0x00001fffe3007589 */ /* 0x000e6200000e0000 */
[----:B------:R-:W-:Y:S01]  /*0870*/  NOP ;  /* 0x0000000000007918 */ /* 0x000fe20000000000 */
[----:B-1----:R-:W-:-:S13]  /*0880*/  ISETP.NE.AND P0, PT, R0, 0x1, PT ;  /* 0x000000010000780c */ /* 0x002fda0003f05270 */
[----:B------:R-:W-:Y:S05]  /*0890*/  @P0 BRA `(.L_x_11) ;  /* 0x00000000003c0947 */ /* 0x000fea0003800000 */
[----:B------:R-:W-:Y:S01]  /*08a0*/  UMOV UR4, 0x400 ;  /* 0x0000040000047882 */ /* 0x000fe20000000000 */
[----:B------:R-:W-:Y:S01]  /*08b0*/  UMOV UR8, 0x20 ;  /* 0x0000002000087882 */ /* 0x000fe20000000000 */
[----:B------:R-:W-:Y:S01]  /*08c0*/  UMOV UR6, 0x80 ;  /* 0x0000008000067882 */ /* 0x000fe20000000000 */
[----:B------:R-:W-:Y:S02]  /*08d0*/  ULEA UR4, UR5, UR4, 0x18 ;  /* 0x0000000405047291 */ /* 0x000fe4000f8ec0ff */
[----:B------:R-:W-:-:S04]  /*08e0*/  UIADD3 UR8, UPT, UPT, -UR8, 0x100000, URZ ;  /* 0x0010000008087890 */ /* 0x000fc8000fffe1ff */
[----:B------:R-:W-:Y:S02]  /*08f0*/  USHF.L.U32 UR9, UR8, 0xb, URZ ;  /* 0x0000000b08097899 */ /* 0x000fe400080006ff */
[----:B------:R-:W-:Y:S02]  /*0900*/  USHF.L.U32 UR8, UR8, 0x1, URZ ;  /* 0x0000000108087899 */ /* 0x000fe400080006ff */
[----:B------:R-:W-:-:S04]  /*0910*/  UIADD3 UR6, UPT, UPT, -UR6, 0x100000, URZ ;  /* 0x0010000006067890 */ /* 0x000fc8000fffe1ff */
[----:B------:R-:W-:Y:S02]  /*0920*/  USHF.L.U32 UR7, UR6, 0xb, URZ ;  /* 0x0000000b06077899 */ /* 0x000fe400080006ff */
[----:B------:R-:W-:Y:S01]  /*0930*/  USHF.L.U32 UR6, UR6, 0x1, URZ ;  /* 0x0000000106067899 */ /* 0x000fe200080006ff */
[----:B------:R-:W-:Y:S01]  /*0940*/  ELECT P0, URZ, PT ;  /* 0x0000000000ff782f */ /* 0x000fe20003800000 */
[----:B------:R-:W1:Y:S02]  /*0950*/  FENCE.VIEW.ASYNC.S ;  /* 0x00000000000073c6 */ /* 0x000e640000000000 */
[----:B-1----:R1:W2:Y:S08]  /*0960*/  SYNCS.EXCH.64 URZ, [UR4+0x110], UR8 ;  /* 0x0001100804ff75b2 */ /* 0x0022b00008000100 */
[----:B------:R1:W3:Y:S01]  /*0970*/  SYNCS.EXCH.64 URZ, [UR4+0x118], UR6 ;  /* 0x0001180604ff75b2 */ /* 0x0002e20008000100 */
[----:B------:R-:W-:Y:S01]  /*0980*/  NOP ;  /* 0x0000000000007918 */ /* 0x000fe20000000000 */
.L_x_11:
[----:B------:R-:W4:Y:S01]  /*0990*/  SHFL.IDX PT, R0, R227, RZ, 0x1f ;  /* 0x00001fffe3007589 */ /* 0x000f2200000e0000 */
[----:B------:R-:W-:Y:S01]  /*09a0*/  NOP ;  /* 0x0000000000007918 */ /* 0x000fe20000000000 */
[----:B----4-:R-:W-:-:S13]  /*09b0*/  ISETP.NE.AND P0, PT, R0, 0x3, PT ;  /* 0x000000030000780c */ /* 0x010fda0003f05270 */
[----:B------:R-:W-:Y:S05]  /*09c0*/  @P0 BRA `(.L_x_12) ;  /* 0x00000000002c0947 */ /* 0x000fea0003800000 */
[----:B-1----:R-:W-:Y:S01]  /*09d0*/  UMOV UR4, 0x400 ;  /* 0x0000040000047882 */ /* 0x002fe20000000000 */
[----:B------:R-:W-:Y:S01]  /*09e0*/  UMOV UR6, 0x20 ;  /* 0x0000002000067882 */ /* 0x000fe20000000000 */
[----:B------:R-:W-:Y:S02]  /*09f0*/  ULEA UR4, UR5, UR4, 0x18 ;  /* 0x0000000405047291 */ /* 0x000fe4000f8ec0ff */
[----:B------:R-:W-:-:S04]  /*0a00*/  UIADD3 UR6, UPT, UPT, -UR6, 0x100000, URZ ;  /* 0x0010000006067890 */ /* 0x000fc8000fffe1ff */
[----:B------:R-:W-:Y:S02]  /*0a10*/  USHF.L.U32 UR7, UR6, 0xb, URZ ;  /* 0x0000000b06077899 */ /* 0x000fe400080006ff */
[----:B------:R-:W-:Y:S01]  /*0a20*/  USHF.L.U32 UR6, UR6, 0x1, URZ ;  /* 0x0000000106067899 */ /* 0x000fe200080006ff */
[----:B------:R-:W-:Y:S01]  /*0a30*/  ELECT P0, URZ, PT ;  /* 0x0000000000ff782f */ /* 0x000fe20003800000 */
[----:B------:R-:W1:Y:S10]  /*0a40*/  FENCE.VIEW.ASYNC.S ;  /* 0x00000000000073c6 */ /* 0x000e740000000000 */
[----:B-1----:R4:W1:Y:S01]  /*0a50*/  SYNCS.EXCH.64 URZ, [UR4+0x120], UR6 ;  /* 0x0001200604ff75b2 */ /* 0x0028620008000100 */
[----:B------:R4:W1:Y:S02]  /*0a60*/  SYNCS.EXCH.64 URZ, [UR4+0x128], UR6 ;  /* 0x0001280604ff75b2 */ /* 0x0008640008000100 */
[----:B----4-:R-:W-:Y:S01]  /*0a70*/  NOP ;  /* 0x0000000000007918 */ /* 0x010fe20000000000 */
.L_x_12:
[----:B------:R-:W4:Y:S01]  /*0a80*/  SHFL.IDX PT, R0, R227, RZ, 0x1f ;  /* 0x00001fffe3007589 */ /* 0x000f2200000e0000 */
[----:B------:R-:W-:Y:S01]  /*0a90*/  NOP ;  /* 0x0000000000007918 */ /* 0x000fe20000000000 */
[----:B----4-:R-:W-:-:S13]  /*0aa0*/  ISETP.NE.AND P0, PT, R0, 0x4, PT ;  /* 0x000000040000780c */ /* 0x010fda0003f05270 */
[----:B------:R-:W-:Y:S05]  /*0ab0*/  @P0 BRA `(.L_x_13) ;  /* 0x0000000000480947 */ /* 0x000fea0003800000 */
[----:B-1----:R-:W-:Y:S01]  /*0ac0*/  UMOV UR6, 0x1e0 ;  /* 0x000001e000067882 */ /* 0x002fe20000000000 */
[----:B------:R-:W-:Y:S01]  /*0ad0*/  UMOV UR4, 0x400 ;  /* 0x0000040000047882 */ /* 0x000fe20000000000 */
[----:B------:R-:W-:Y:S01]  /*0ae0*/  USEL UR6, UR6, 0x1a0, UP4 ;  /* 0x000001a006067887 */ /* 0x000fe2000a000000 */
        /* <DEDUP_REMOVED lines=10> */
[----:B-1----:R4:W1:Y:S08]  /*0b90*/  SYNCS.EXCH.64 URZ, [UR4+0x130], UR8 ;  /* 0x0001300804ff75b2 */ /* 0x0028700008000100 */
[----:B------:R4:W1:Y:S01]  /*0ba0*/  SYNCS.EXCH.64 URZ, [UR4+0x140], UR6 ;  /* 0x0001400604ff75b2 */ /* 0x0008620008000100 */
[----:B------:R4:W1:Y:S01]  /*0bb0*/  SYNCS.EXCH.64 URZ, [UR4+0x138], UR8 ;  /* 0x0001380804ff75b2 */ /* 0x0008620008000100 */
[----:B------:R4:W1:Y:S02]  /*0bc0*/  SYNCS.EXCH.64 URZ, [UR4+0x148], UR6 ;  /* 0x0001480604ff75b2 */ /* 0x0008640008000100 */
[----:B----4-:R-:W-:Y:S01]  /*0bd0*/  NOP ;  /* 0x0000000000007918 */ /* 0x010fe20000000000 */
.L_x_13:
[----:B------:R-:W4:Y:S01]  /*0be0*/  SHFL.IDX PT, R0, R227, RZ, 0x1f ;  /* 0x00001fffe3007589 */ /* 0x000f2200000e0000 */
[----:B------:R-:W-:Y:S01]  /*0bf0*/  NOP ;  /* 0x0000000000007918 */ /* 0x000fe20000000000 */
[----:B----4-:R-:W-:-:S13]  /*0c00*/  ISETP.NE.AND P0, PT, R0, 0x5, PT ;  /* 0x000000050000780c */ /* 0x010fda0003f05270 */
[----:B------:R-:W-:Y:S05]  /*0c10*/  @P0 BRA `(.L_x_14) ;  /* 0x0000000000540947 */ /* 0x000fea0003800000 */
[----:B-1----:R-:W-:Y:S01]  /*0c20*/  UMOV UR4, 0x400 ;  /* 0x0000040000047882 */ /* 0x002fe20000000000 */
        /* <DEDUP_REMOVED lines=14> */
[----:B------:R4:W1:Y:S01]  /*0d10*/  SYNCS.EXCH.64 URZ, [UR4+0x178], UR8 ;  /* 0x0001780804ff75b2 */ /* 0x0008620008000100 */
[----:B------:R4:W1:Y:S01]  /*0d20*/  SYNCS.EXCH.64 URZ, [UR4+0x160], UR6 ;  /* 0x0001600604ff75b2 */ /* 0x0008620008000100 */
[----:B------:R4:W1:Y:S01]  /*0d30*/  SYNCS.EXCH.64 URZ, [UR4+0x180], UR8 ;  /* 0x0001800804ff75b2 */ /* 0x0008620008000100 */
[----:B------:R4:W1:Y:S01]  /*0d40*/  SYNCS.EXCH.64 URZ, [UR4+0x168], UR6 ;  /* 0x0001680604ff75b2 */ /* 0x0008620008000100 */
[----:B------:R4:W1:Y:S02]  /*0d50*/  SYNCS.EXCH.64 URZ, [UR4+0x188], UR8 ;  /* 0x0001880804ff75b2 */ /* 0x0008640008000100 */
[----:B----4-:R-:W-:Y:S01]  /*0d60*/  NOP ;  /* 0x0000000000007918 */ /* 0x010fe20000000000 */
.L_x_14:
[----:B------:R-:W4:Y:S01]  /*0d70*/  SHFL.IDX PT, R0, R227, RZ, 0x1f ;  /* 0x00001fffe3007589 */ /* 0x000f2200000e0000 */
[----:B------:R-:W-:Y:S01]  /*0d80*/  ISETP.NE.OR P1, PT, RZ, UR20, !P1 ;  /* 0x00000014ff007c0c */ /* 0x000fe2000cf25670 */
        /* <DEDUP_REMOVED lines=12> */
[----:B------:R4:W1:Y:S01]  /*0e50*/  SYNCS.EXCH.64 URZ, [UR4+0x1a0], UR6 ;  /* 0x0001a00604ff75b2 */ /* 0x0008620008000100 */
[----:B------:R4:W1:Y:S01]  /*0e60*/  SYNCS.EXCH.64 URZ, [UR4+0x198], UR6 ;  /* 0x0001980604ff75b2 */ /* 0x0008620008000100 */
[----:B------:R4:W1:Y:S02]  /*0e70*/  SYNCS.EXCH.64 URZ, [UR4+0x1a8], UR6 ;  /* 0x0001a80604ff75b2 */ /* 0x0008640008000100 */
[----:B----4-:R-:W-:Y:S01]  /*0e80*/  NOP ;  /* 0x0000000000007918 */ /* 0x010fe20000000000 */
.L_x_15:
[----:B------:R-:W-:Y:S01]  /*0e90*/  VOTEU.ALL UP0, P1 ;  /* 0x0000000000ff7886 */ /* 0x000fe20000800000 */
[----:B-1----:R-:W-:Y:S01]  /*0ea0*/  UMOV UR6, 0x20 ;  /* 0x0000002000067882 */ /* 0x002fe20000000000 */
[----:B------:R-:W1:Y:S01]  /*0eb0*/  LDCU UR8, c[0x0][0x36c] ;  /* 0x00006d80ff0877ac */ /* 0x000e620008000800 */
[----:B------:R-:W-:Y:S01]  /*0ec0*/  NOP ;  /* 0x0000000000007918 */ /* 0x000fe20000000000 */
[----:B------:R-:W-:Y:S01]  /*0ed0*/  LOP3.LUT R225, R234, 0x1f, RZ, 0xc0, !PT ;  /* 0x0000001feae17812 */ /* 0x000fe200078ec0ff */
[----:B------:R-:W-:Y:S01]  /*0ee0*/  @!UP0 UMOV UR4, 0x400 ;  /* 0x0000040000048882 */ /* 0x000fe20000000000 */
[----:B------:R-:W-:-:S04]  /*0ef0*/  @!UP0 UIADD3 UR6, UPT, UPT, -UR6, 0x100000, URZ ;  /* 0x0010000006068890 */ /* 0x000fc8000fffe1ff */
[----:B------:R-:W-:Y:S02]  /*0f00*/  @!UP0 USHF.L.U32 UR7, UR6, 0xb, URZ ;  /* 0x0000000b06078899 */ /* 0x000fe400080006ff */
[----:B------:R-:W-:Y:S02]  /*0f10*/  @!UP0 USHF.L.U32 UR6, UR6, 0x1, URZ ;  /* 0x0000000106068899 */ /* 0x000fe400080006ff */
[----:B------:R-:W-:Y:S01]  /*0f20*/  @!UP0 ULEA UR4, UR5, UR4, 0x18 ;  /* 0x0000000405048291 */ /* 0x000fe2000f8ec0ff */
[----:B------:R-:W-:Y:S01]  /*0f30*/  VOTEU.ALL UP0, P1 ;  /* 0x0000000000ff7886 */ /* 0x000fe20000800000 */
[----:B------:R-:W-:Y:S02]  /*0f40*/  UISETP.NE.AND UP5, UPT, UR20, URZ, UPT ;  /* 0x000000ff1400728c */ /* 0x000fe4000bfa5270 */
[----:B-1----:R-:W-:Y:S01]  /*0f50*/  UISETP.EQ.U32.AND UP6, UPT, UR8, 0x1, UPT ;  /* 0x000000010800788c */ /* 0x002fe2000bfc2070 */
[----:B------:R-:W1:Y:S07]  /*0f60*/  FENCE.VIEW.ASYNC.S ;  /* 0x00000000000073c6 */ /* 0x000e6e0000000000 */
[----:B-1----:R1:W4:Y:S01]  /*0f70*/  @!UP0 SYNCS.EXCH.64 URZ, [UR4+0x1b0], UR6 ;  /* 0x0001b00604ff85b2 */ /* 0x0023220008000100 */
[----:B------:R-:W-:Y:S05]  /*0f80*/  BRA.U !UP6, `(.L_x_16) ;  /* 0x000000010e087547 */ /* 0x000fea000b800000 */
[----:B--234-:R-:W-:Y:S01]  /*0f90*/  UCGABAR_ARV ;  /* 0x00000000000079c7 */ /* 0x01cfe20008000000 */
[----:B------:R-:W-:Y:S05]  /*0fa0*/  BRA `(.L_x_17) ;  /* 0x0000000000047947 */ /* 0x000fea0003800000 */
.L_x_16:
[----:B--234-:R-:W-:Y:S01]  /*0fb0*/  NOP ;  /* 0x0000000000007918 */ /* 0x01cfe20000000000 */
.L_x_17:
[----:B------:R-:W2:Y:S01]  /*0fc0*/  S2UR UR23, SR_CTAID.X ;  /* 0x00000000001779c3 */ /* 0x000ea20000002500 */
[----:B------:R-:W-:-:S05]  /*0fd0*/  CS2R.32 R233, SR_CgaSize ;  /* 0x0000000000e97805 */ /* 0x000fca0000008a00 */
[----:B------:R-:W-:-:S05]  /*0fe0*/  IMAD R233, R233, -0xa0, RZ ;  /* 0xffffff60e9e97824 */ /* 0x000fca00078e02ff */
[----:B-1----:R-:W-:-:S14]  /*0ff0*/  R2UR UR6, R233 ;  /* 0x00000000e90672ca */ /* 0x002fdc00000e0000 */
[----:B------:R-:W1:Y:S01]  /*1000*/  LDCU UR6, c[0x0][UR6+0x2b0] ;  /* 0x00005600060677ac */ /* 0x000e620008000800 */
[----:B------:R-:W-:-:S05]  /*1010*/  CS2R.32 R233, SR_CgaSize ;  /* 0x0000000000e97805 */ /* 0x000fca0000008a00 */
[----:B------:R-:W-:-:S05]  /*1020*/  IMAD R233, R233, -0xa0, RZ ;  /* 0xffffff60e9e97824 */ /* 0x000fca00078e02ff */
[----:B------:R-:W-:-:S14]  /*1030*/  R2UR UR4, R233 ;  /* 0x00000000e90472ca */ /* 0x000fdc00000e0000 */
[----:B------:R-:W3:Y:S01]  /*1040*/  LDCU UR4, c[0x0][UR4+0x2b4] ;  /* 0x00005680040477ac */ /* 0x000ee20008000800 */
[----:B------:R-:W4:Y:S01]  /*1050*/  S2UR UR8, SR_CTAID.Y ;  /* 0x00000000000879c3 */ /* 0x000f220000002600 */
[----:B------:R-:W-:-:S05]  /*1060*/  CS2R.32 R233, SR_CgaSize ;  /* 0x0000000000e97805 */ /* 0x000fca0000008a00 */
[----:B------:R-:W-:-:S05]  /*1070*/  IMAD R233, R233, -0xa0, RZ ;  /* 0xffffff60e9e97824 */ /* 0x000fca00078e02ff */
[----:B------:R-:W-:-:S14]  /*1080*/  R2UR UR9, R233 ;  /* 0x00000000e90972ca */ /* 0x000fdc00000e0000 */
[----:B------:R-:W5:Y:S01]  /*1090*/  LDCU UR9, c[0x0][UR9+0x2a0] ;  /* 0x00005400090977ac */ /* 0x000f620008000800 */
[----:B------:R-:W-:-:S05]  /*10a0*/  CS2R.32 R233, SR_CgaSize ;  /* 0x0000000000e97805 */ /* 0x000fca0000008a00 */
[----:B------:R-:W-:-:S05]  /*10b0*/  IMAD R233, R233, -0xa0, RZ ;  /* 0xffffff60e9e97824 */ /* 0x000fca00078e02ff */
[----:B------:R-:W-:-:S14]  /*10c0*/  R2UR UR10, R233 ;  /* 0x00000000e90a72ca */ /* 0x000fdc00000e0000 */
[----:B------:R-:W5:Y:S01]  /*10d0*/  LDCU UR10, c[0x0][UR10+0x2a4] ;  /* 0x000054800a0a77ac */ /* 0x000f620008000800 */
[----:B------:R-:W5:Y:S01]  /*10e0*/  S2UR UR36, SR_CTAID.Z ;  /* 0x00000000002479c3 */ /* 0x000f620000002700 */
[----:B------:R-:W3:Y:S01]  /*10f0*/  LDCU UR21, c[0x0][0xb24] ;  /* 0x00016480ff1577ac */ /* 0x000ee20008000800 */
[----:B------:R-:W5:Y:S01]  /*1100*/  LDCU UR41, c[0x0][0xb24] ;  /* 0x00016480ff2977ac */ /* 0x000f620008000800 */
[----:B--2---:R-:W-:Y:S01]  /*1110*/  I2FP.F32.U32 R2, UR23 ;  /* 0x0000001700027c45 */ /* 0x004fe20008201000 */
[----:B------:R-:W2:Y:S04]  /*1120*/  LDCU UR24, c[0x0][0xb30] ;  /* 0x00016600ff1877ac */ /* 0x000ea80008000800 */
[----:B-1----:R-:W-:Y:S01]  /*1130*/  FMUL R2, R2, UR6 ;  /* 0x0000000602027c20 */ /* 0x002fe20008400000 */
[----:B------:R-:W-:Y:S01]  /*1140*/  UMOV UR49, UR23 ;  /* 0x0000001700317c82 */ /* 0x000fe20008000000 */
[----:B----4-:R-:W-:Y:S01]  /*1150*/  I2FP.F32.U32 R0, UR8 ;  /* 0x0000000800007c45 */ /* 0x010fe20008201000 */
[----:B------:R-:W-:-:S03]  /*1160*/  UMOV UR50, UR8 ;  /* 0x0000000800327c82 */ /* 0x000fc60008000000 */
[----:B------:R-:W1:Y:S01]  /*1170*/  F2I.U32.TRUNC.NTZ R2, R2 ;  /* 0x0000000200027305 */ /* 0x000e62000020f000 */
[----:B---3--:R-:W-:Y:S01]  /*1180*/  UISETP.GE.AND UP1, UPT, UR21, 0x1, UPT ;  /* 0x000000011500788c */ /* 0x008fe2000bf26270 */
[----:B------:R-:W-:-:S06]  /*1190*/  FMUL R0, R0, UR4 ;  /* 0x0000000400007c20 */ /* 0x000fcc0008400000 */
[----:B------:R-:W3:Y:S01]  /*11a0*/  F2I.U32.TRUNC.NTZ R0, R0 ;  /* 0x0000000000007305 */ /* 0x000ee2000020f000 */
[----:B-1----:R-:W-:Y:S02]  /*11b0*/  R2UR UR4, R2 ;  /* 0x00000000020472ca */ /* 0x002fe400000e0000 */
[----:B------:R-:W-:Y:S02]  /*11c0*/  PRMT R2, RZ, 0x7610, R2 ;  /* 0x00007610ff027816 */ /* 0x000fe40000000002 */
[----:B---3--:R-:W-:Y:S02]  /*11d0*/  R2UR UR7, R0 ;  /* 0x00000000000772ca */ /* 0x008fe400000e0000 */
[----:B------:R-:W-:-:S07]  /*11e0*/  PRMT R0, RZ, 0x7610, R0 ;  /* 0x00007610ff007816 */ /* 0x000fce0000000000 */
[----:B------:R-:W-:-:S04]  /*11f0*/  UIADD3 UR6, UPT, UPT, -UR4, URZ, URZ ;  /* 0x000000ff04067290 */ /* 0x000fc8000fffe1ff */
[----:B-----5:R-:W-:Y:S02]  /*1200*/  UIMAD UR6, UR9, UR6, UR23 ;  /* 0x00000006090672a4 */ /* 0x020fe4000f8e0217 */
[----:B------:R-:W-:-:S04]  /*1210*/  UIADD3 UR4, UPT, UPT, -UR7, URZ, URZ ;  /* 0x000000ff07047290 */ /* 0x000fc8000fffe1ff */
[----:B------:R-:W-:Y:S01]  /*1220*/  IMAD.U32 R233, RZ, RZ, UR6 ;  /* 0x00000006ffe97e24 */ /* 0x000fe2000f8e00ff */
[----:B------:R-:W-:-:S06]  /*1230*/  UIMAD UR4, UR10, UR4, UR8 ;  /* 0x000000040a0472a4 */ /* 0x000fcc000f8e0208 */
[----:B------:R-:W-:Y:S01]  /*1240*/  IMAD.U32 R232, RZ, RZ, UR4 ;  /* 0x00000004ffe87e24 */ /* 0x000fe2000f8e00ff */
[----:B--2---:R-:W-:Y:S06]  /*1250*/  BRA.U UP5, `(.L_x_18) ;  /* 0x0000000105307547 */ /* 0x004fec000b800000 */
[----:B------:R-:W-:Y:S01]  /*1260*/  R2UR UR6, R232 ;  /* 0x00000000e80672ca */ /* 0x000fe200000e0000 */
[----:B------:R-:W-:Y:S01]  /*1270*/  UMOV UR8, 0x3 ;  /* 0x0000000300087882 */ /* 0x000fe20000000000 */
[----:B------:R-:W-:-:S11]  /*1280*/  R2UR UR4, R233 ;  /* 0x00000000e90472ca */ /* 0x000fd600000e0000 */
[----:B------:R-:W-:-:S04]  /*1290*/  UISETP.NE.AND UP0, UPT, UR6, URZ, UPT ;  /* 0x000000ff0600728c */ /* 0x000fc8000bf05270 */
[----:B------:R-:W-:Y:S02]  /*12a0*/  UISETP.LT.U32.OR UP0, UPT, UR4, 0x2, !UP0 ;  /* 0x000000020400788c */ /* 0x000fe4000c701470 */
[----:B------:R-:W-:Y:S02]  /*12b0*/  ULOP3.LUT UR4, UR4, 0xfffffffe, URZ, 0xc0, !UPT ;  /* 0xfffffffe04047892 */ /* 0x000fe4000f8ec0ff */
[----:B------:R-:W-:Y:S02]  /*12c0*/  USEL UR7, URZ, 0x1, !UP0 ;  /* 0x00000001ff077887 */ /* 0x000fe4000c000000 */
[----:B------:R-:W-:Y:S02]  /*12d0*/  USEL UR6, URZ, 0x2, !UP0 ;  /* 0x00000002ff067887 */ /* 0x000fe4000c000000 */
[----:B------:R-:W-:Y:S02]  /*12e0*/  USHF.L.U32 UR4, UR8, UR4, URZ ;  /* 0x0000000408047299 */ /* 0x000fe400080006ff */
[----:B------:R-:W-:-:S04]  /*12f0*/  UIADD3 UR6, UPT, UPT, UR7, UR6, URZ ;  /* 0x0000000607067290 */ /* 0x000fc8000fffe0ff */
[----:B------:R-:W-:Y:S02]  /*1300*/  IMAD.U32 R0, RZ, RZ, UR4 ;  /* 0x00000004ff007e24 */ /* 0x000fe4000f8e00ff */
[----:B------:R-:W-:Y:S02]  /*1310*/  IMAD.U32 R2, RZ, RZ, UR6 ;  /* 0x00000006ff027e24 */ /* 0x000fe4000f8e00ff */
.L_x_18:
[----:B------:R-:W-:Y:S05]  /*1320*/  BRA.U !UP1, `(.L_x_19) ;  /* 0x0000000109d07547 */ /* 0x000fea000b800000 */
[----:B------:R-:W1:Y:S01]  /*1330*/  LDCU.128 UR12, c[0x0][0xb10] ;  /* 0x00016200ff0c77ac */ /* 0x000e620008000c00 */
[----:B------:R-:W2:Y:S01]  /*1340*/  LDCU UR7, c[0x0][0x370] ;  /* 0x00006e00ff0777ac */ /* 0x000ea20008000800 */
[----:B------:R-:W3:Y:S01]  /*1350*/  LDCU UR8, c[0x0][0x374] ;  /* 0x00006e80ff0877ac */ /* 0x000ee20008000800 */
[----:B------:R-:W4:Y:S01]  /*1360*/  LDCU UR22, c[0x0][0xb0c] ;  /* 0x00016180ff1677ac */ /* 0x000f220008000800 */
[----:B------:R-:W5:Y:S01]  /*1370*/  LDCU UR9, c[0x0][0xb20] ;  /* 0x00016400ff0977ac */ /* 0x000f620008000800 */
[----:B-1----:R-:W-:Y:S01]  /*1380*/  UIMAD.WIDE.U32 UR16, UR23, UR12, URZ ;  /* 0x0000000c171072a5 */ /* 0x002fe2000f8e00ff */
[----:B------:R-:W1:Y:S01]  /*1390*/  LDCU.64 UR10, c[0x0][0xb28] ;  /* 0x00016500ff0a77ac */ /* 0x000e620008000a00 */
[----:B------:R-:W-:-:S05]  /*13a0*/  UISETP.NE.AND UP3, UPT, UR14, 0x1, UPT ;  /* 0x000000010e00788c */ /* 0x000fca000bf65270 */
[----:B------:R-:W-:Y:S01]  /*13b0*/  UMOV UR4, UR17 ;  /* 0x0000001100047c82 */ /* 0x000fe20008000000 */
[----:B---3--:R-:W-:Y:S02]  /*13c0*/  UIMAD.WIDE.U32 UR16, UR8, UR15, URZ ;  /* 0x0000000f081072a5 */ /* 0x008fe4000f8e00ff */
[----:B----4-:R-:W-:Y:S02]  /*13d0*/  UISETP.NE.AND UP0, UPT, UR22, 0x1, UPT ;  /* 0x000000011600788c */ /* 0x010fe4000bf05270 */
[----:B--2---:R-:W-:Y:S02]  /*13e0*/  UIMAD.WIDE.U32 UR18, UR7, UR12, URZ ;  /* 0x0000000c071272a5 */ /* 0x004fe4000f8e00ff */
[----:B------:R-:W-:Y:S01]  /*13f0*/  UISETP.NE.AND UP1, UPT, UR21, 0x1, UPT ;  /* 0x000000011500788c */ /* 0x000fe2000bf25270 */
[----:B------:R-:W-:Y:S01]  /*1400*/  UMOV UR16, UR17 ;  /* 0x0000001100107c82 */ /* 0x000fe20008000000 */
[----:B------:R-:W-:Y:S02]  /*1410*/  USHF.R.U32.HI UR4, URZ, UR13, UR4 ;  /* 0x0000000dff047299 */ /* 0x000fe40008011604 */
[----:B-----5:R-:W-:Y:S01]  /*1420*/  @UP3 USHF.R.U32.HI UR8, URZ, UR9, UR16 ;  /* 0x00000009ff083299 */ /* 0x020fe20008011610 */
[----:B------:R-:W-:Y:S01]  /*1430*/  UMOV UR18, UR19 ;  /* 0x0000001300127c82 */ /* 0x000fe20008000000 */
[----:B------:R-:W-:-:S02]  /*1440*/  UIMAD.WIDE.U32 UR16, UR50, UR15, URZ ;  /* 0x0000000f321072a5 */ /* 0x000fc4000f8e00ff */
[----:B------:R-:W-:Y:S02]  /*1450*/  @UP0 USHF.R.U32.HI UR7, URZ, UR13, UR18 ;  /* 0x0000000dff070299 */ /* 0x000fe40008011612 */
[----:B-1----:R-:W-:Y:S02]  /*1460*/  UIMAD.WIDE.U32 UR12, UR8, UR10, URZ ;  /* 0x0000000a080c72a5 */ /* 0x002fe4000f8e00ff */
[----:B------:R-:W-:Y:S02]  /*1470*/  UIMAD.WIDE.U32 UR18, UR7, UR10, URZ ;  /* 0x0000000a071272a5 */ /* 0x000fe4000f8e00ff */
[----:B------:R-:W-:-:S03]  /*1480*/  USEL UR6, UR23, UR4, !UP0 ;  /* 0x0000000417067287 */ /* 0x000fc6000c000000 */
[----:B------:R-:W-:Y:S01]  /*1490*/  UMOV UR4, UR17 ;  /* 0x0000001100047c82 */ /* 0x000fe20008000000 */
[----:B------:R-:W-:Y:S01]  /*14a0*/  UMOV UR12, UR13 ;  /* 0x0000000d000c7c82 */ /* 0x000fe20008000000 */
[----:B------:R-:W-:Y:S02]  /*14b0*/  USHF.R.U32.HI UR4, URZ, UR9, UR4 ;  /* 0x00000009ff047299 */ /* 0x000fe40008011604 */
[----:B------:R-:W-:Y:S01]  /*14c0*/  @UP1 USHF.R.U32.HI UR8, URZ, UR11, UR12 ;  /* 0x0000000bff081299 */ /* 0x000fe2000801160c */
[----:B------:R-:W-:Y:S01]  /*14d0*/  UMOV UR18, UR19 ;  /* 0x0000001300127c82 */ /* 0x000fe20008000000 */
[----:B------:R-:W-:Y:S02]  /*14e0*/  USEL UR4, UR50, UR4, !UP3 ;  /* 0x0000000432047287 */ /* 0x000fe4000d800000 */
[----:B------:R-:W-:Y:S02]  /*14f0*/  @UP1 USHF.R.U32.HI UR7, URZ, UR11, UR18 ;  /* 0x0000000bff071299 */ /* 0x000fe40008011612 */
[----:B------:R-:W-:-:S02]  /*1500*/  UIMAD UR8, UR8, UR21, URZ ;  /* 0x00000015080872a4 */ /* 0x000fc4000f8e02ff */
[----:B------:R-:W-:Y:S02]  /*1510*/  UIMAD UR12, UR7, UR21, URZ ;  /* 0x00000015070c72a4 */ /* 0x000fe4000f8e02ff */
[----:B------:R-:W-:Y:S02]  /*1520*/  UISETP.GE.AND UP0, UPT, UR4, UR8, UPT ;  /* 0x000000080400728c */ /* 0x000fe4000bf06270 */
[----:B------:R-:W-:Y:S02]  /*1530*/  UIMAD.WIDE.U32 UR8, UR4, UR10, URZ ;  /* 0x0000000a040872a5 */ /* 0x000fe4000f8e00ff */
[----:B------:R-:W-:Y:S02]  /*1540*/  UISETP.GE.OR UP0, UPT, UR6, UR12, UP0 ;  /* 0x0000000c0600728c */ /* 0x000fe40008706670 */
[----:B------:R-:W-:Y:S02]  /*1550*/  UIMAD.WIDE.U32 UR12, UR6, UR10, URZ ;  /* 0x0000000a060c72a5 */ /* 0x000fe4000f8e00ff */
[----:B------:R-:W-:-:S02]  /*1560*/  USHF.R.U32.HI UR9, URZ, UR11, UR9 ;  /* 0x0000000bff097299 */ /* 0x000fc40008011609 */
[----:B------:R-:W-:Y:S02]  /*1570*/  UIADD3 UR10, UPT, UPT, -UR4, URZ, URZ ;  /* 0x000000ff040a7290 */ /* 0x000fe4000fffe1ff */
[----:B------:R-:W-:Y:S02]  /*1580*/  USEL UR9, UR4, UR9, !UP1 ;  /* 0x0000000904097287 */ /* 0x000fe4000c800000 */
[----:B------:R-:W-:Y:S01]  /*1590*/  UIMAD UR50, UR14, UR10, UR50 ;  /* 0x0000000a0e3272a4 */ /* 0x000fe2000f8e0232 */
[----:B------:R-:W-:Y:S01]  /*15a0*/  @!UP0 UMOV UR8, UR13 ;  /* 0x0000000d00088c82 */ /* 0x000fe20008000000 */
[----:B------:R-:W-:Y:S02]  /*15b0*/  UIADD3 UR10, UPT, UPT, -UR9, URZ, URZ ;  /* 0x000000ff090a7290 */ /* 0x000fe4000fffe1ff */
[----:B------:R-:W-:Y:S02]  /*15c0*/  @!UP0 USHF.R.U32.HI UR8, URZ, UR11, UR8 ;  /* 0x0000000bff088299 */ /* 0x000fe40008011608 */
[----:B------:R-:W-:-:S02]  /*15d0*/  UIMAD UR10, UR21, UR10, UR4 ;  /* 0x0000000a150a72a4 */ /* 0x000fc4000f8e0204 */
[----:B------:R-:W-:Y:S02]  /*15e0*/  @!UP0 USEL UR8, UR6, UR8, !UP1 ;  /* 0x0000000806088287 */ /* 0x000fe4000c800000 */
[----:B------:R-:W-:Y:S02]  /*15f0*/  UIADD3 UR49, UPT, UPT, -UR6, URZ, URZ ;  /* 0x000000ff06317290 */ /* 0x000fe4000fffe1ff */
[----:B------:R-:W-:Y:S02]  /*1600*/  @!UP0 UIMAD UR7, UR10, UR7, UR8 ;  /* 0x000000070a0782a4 */ /* 0x000fe4000f8e0208 */
[----:B------:R-:W-:Y:S02]  /*1610*/  @!UP0 UIADD3 UR9, UPT, UPT, UR9, -UR8, URZ ;  /* 0x8000000809098290 */ /* 0x000fe4000fffe0ff */
[----:B------:R-:W-:Y:S02]  /*1620*/  UIMAD UR49, UR22, UR49, UR23 ;  /* 0x00000031163172a4 */ /* 0x000fe4000f8e0217 */
[----:B------:R-:W-:-:S03]  /*1630*/  @!UP0 UIMAD UR4, UR9, UR21, UR6 ;  /* 0x00000015090482a4 */ /* 0x000fc6000f8e0206 */
[----:B------:R-:W-:Y:S01]  /*1640*/  @!UP0 UMOV UR6, UR7 ;  /* 0x0000000700068c82 */ /* 0x000fe20008000000 */
[----:B------:R-:W-:Y:S02]  /*1650*/  UIMAD UR50, UR4, UR14, UR50 ;  /* 0x0000000e043272a4 */ /* 0x000fe4000f8e0232 */
[----:B------:R-:W-:-:S12]  /*1660*/  UIMAD UR49, UR6, UR22, UR49 ;  /* 0x00000016063172a4 */ /* 0x000fd8000f8e0231 */
.L_x_19:
[----:B------:R-:W-:Y:S02]  /*1670*/  UISETP.NE.AND UP1, UPT, UR24, 0x1, UPT ;  /* 0x000000011800788c */ /* 0x000fe4000bf25270 */
[----:B------:R-:W-:-:S07]  /*1680*/  UISETP.NE.AND UP0, UPT, UR20, 0x2, UPT ;  /* 0x000000021400788c */ /* 0x000fce000bf05270 */
[----:B------:R-:W-:Y:S05]  /*1690*/  BRA.U UP1, `(.L_x_20) ;  /* 0x0000000101447547 */ /* 0x000fea000b800000 */
[----:B------:R-:W1:Y:S01]  /*16a0*/  LDCU.128 UR12, c[0x0][0xb10] ;  /* 0x00016200ff0c77ac */ /* 0x000e620008000c00 */
[----:B------:R-:W2:Y:S01]  /*16b0*/  LDCU UR10, c[0x0][0xb0c] ;  /* 0x00016180ff0a77ac */ /* 0x000ea20008000800 */
[----:B------:R-:W3:Y:S01]  /*16c0*/  LDCU UR11, c[0x0][0xb20] ;  /* 0x00016400ff0b77ac */ /* 0x000ee20008000800 */
[----:B-1----:R-:W-:Y:S02]  /*16d0*/  UIMAD.WIDE.U32 UR6, UR49, UR12, URZ ;  /* 0x0000000c310672a5 */ /* 0x002fe4000f8e00ff */
[----:B------:R-:W-:Y:S02]  /*16e0*/  UIMAD.WIDE.U32 UR8, UR50, UR15, URZ ;  /* 0x0000000f320872a5 */ /* 0x000fe4000f8e00ff */
[----:B--2---:R-:W-:-:S03]  /*16f0*/  UISETP.NE.AND UP1, UPT, UR10, 0x1, UPT ;  /* 0x000000010a00788c */ /* 0x004fc6000bf25270 */
[----:B------:R-:W-:Y:S02]  /*1700*/  UMOV UR6, UR7 ;  /* 0x0000000700067c82 */ /* 0x000fe40008000000 */
[----:B------:R-:W-:Y:S01]  /*1710*/  USHF.R.U32.HI UR6, URZ, UR13, UR6 ;  /* 0x0000000dff067299 */ /* 0x000fe20008011606 */
[----:B------:R-:W-:-:S03]  /*1720*/  UMOV UR4, UR9 ;  /* 0x0000000900047c82 */ /* 0x000fc60008000000 */
[----:B------:R-:W-:Y:S02]  /*1730*/  USEL UR6, UR49, UR6, !UP1 ;  /* 0x0000000631067287 */ /* 0x000fe4000c800000 */
[----:B------:R-:W-:Y:S02]  /*1740*/  UISETP.NE.AND UP1, UPT, UR14, 0x1, UPT ;  /* 0x000000010e00788c */ /* 0x000fe4000bf25270 */
[----:B---3--:R-:W-:-:S04]  /*1750*/  USHF.R.U32.HI UR4, URZ, UR11, UR4 ;  /* 0x0000000bff047299 */ /* 0x008fc80008011604 */
[----:B------:R-:W-:-:S04]  /*1760*/  USEL UR4, UR50, UR4, !UP1 ;  /* 0x0000000432047287 */ /* 0x000fc8000c800000 */
[----:B------:R-:W-:Y:S02]  /*1770*/  UIADD3 UR7, UPT, UPT, -UR4, UR6, URZ ;  /* 0x0000000604077290 */ /* 0x000fe4000fffe1ff */
[----:B------:R-:W-:Y:S02]  /*1780*/  UIADD3 UR4, UPT, UPT, UR4, -UR6, URZ ;  /* 0x8000000604047290 */ /* 0x000fe4000fffe0ff */
[----:B------:R-:W-:Y:S02]  /*1790*/  UIMAD UR50, UR7, UR14, UR50 ;  /* 0x0000000e073272a4 */ /* 0x000fe4000f8e0232 */
[----:B------:R-:W-:-:S12]  /*17a0*/  UIMAD UR49, UR4, UR10, UR49 ;  /* 0x0000000a043172a4 */ /* 0x000fd8000f8e0231 */
.L_x_20:
[----:B------:R-:W-:Y:S05]  /*17b0*/  BRA.U !UP6, `(.L_x_21) ;  /* 0x000000010e0c7547 */ /* 0x000fea000b800000 */
[----:B------:R-:W-:Y:S01]  /*17c0*/  UCGABAR_WAIT ;  /* 0x0000000000007dc7 */ /* 0x000fe20008000000 */
[----:B------:R-:W-:Y:S01]  /*17d0*/  CCTL.IVALL ;  /* 0x00000000ff00798f */ /* 0x000fe20002000000 */
[----:B------:R-:W-:Y:S05]  /*17e0*/  BRA `(.L_x_22) ;  /* 0x0000000000047947 */ /* 0x000fea0003800000 */
.L_x_21:
[----:B------:R-:W-:Y:S06]  /*17f0*/  BAR.SYNC.DEFER_BLOCKING 0x0 ;  /* 0x0000000000007b1d */ /* 0x000fec0000010000 */
.L_x_22:
[----:B------:R-:W-:Y:S05]  /*1800*/  BRA.U UP0, `(.L_x_23) ;  /* 0x0000001900b47547 */ /* 0x000fea000b800000 */
[----:B------:R-:W1:Y:S01]  /*1810*/  LDCU UR7, c[0x0][0x38c] ;  /* 0x00007180ff0777ac */ /* 0x000e620008000800 */
[----:B------:R-:W-:Y:S01]  /*1820*/  PLOP3.LUT P1, PT, PT, PT, UP4, 0x80, 0x8 ;  /* 0x000000000008781c */ /* 0x000fe20003f2f048 */
[----:B------:R-:W-:Y:S01]  /*1830*/  IMAD.MOV.U32 R12, RZ, RZ, 0x1 ;  /* 0x00000001ff0c7424 */ /* 0x000fe200078e00ff */
[----:B------:R-:W-:Y:S02]  /*1840*/  ISETP.NE.AND P2, PT, R225, RZ, P3 ;  /* 0x000000ffe100720c */ /* 0x000fe40001f45270 */
[----:B------:R-:W-:Y:S02]  /*1850*/  CS2R R10, SRZ ;  /* 0x00000000000a7805 */ /* 0x000fe4000001ff00 */
[----:B------:R-:W-:Y:S01]  /*1860*/  PLOP3.LUT P1, PT, P1, PT, PT, 0x8, 0x80 ;  /* 0x000000000080781c */ /* 0x000fe20000f2e170 */
[----:B------:R-:W-:Y:S01]  /*1870*/  IMAD.MOV.U32 R9, RZ, RZ, RZ ;  /* 0x000000ffff097224 */ /* 0x000fe200078e00ff */
[----:B------:R-:W2:Y:S01]  /*1880*/  LDCU UR38, c[0x0][0x370] ;  /* 0x00006e00ff2677ac */ /* 0x000ea20008000800 */
[----:B------:R-:W-:Y:S01]  /*1890*/  IMAD.MOV.U32 R8, RZ, RZ, 0x1 ;  /* 0x00000001ff087424 */ /* 0x000fe200078e00ff */
[----:B------:R-:W-:Y:S01]  /*18a0*/  ULOP3.LUT UR47, UR23, 0x1, URZ, 0xc0, !UPT ;  /* 0x00000001172f7892 */ /* 0x000fe2000f8ec0ff */
[----:B------:R-:W3:Y:S01]  /*18b0*/  LDCU.64 UR26, c[0x0][0x348] ;  /* 0x00006900ff1a77ac */ /* 0x000ee20008000a00 */
[----:B------:R-:W-:-:S02]  /*18c0*/  USHF.L.U32 UR46, UR23, 0x7, URZ ;  /* 0x00000007172e7899 */ /* 0x000fc400080006ff */
[----:B-1----:R-:W-:Y:S02]  /*18d0*/  UIADD3 UR6, UPT, UPT, UR7, 0x3f, URZ ;  /* 0x0000003f07067890 */ /* 0x002fe4000fffe0ff */
[----:B------:R-:W-:Y:S02]  /*18e0*/  UIADD3 UR45, UPT, UPT, UR7, 0x7e, URZ ;  /* 0x0000007e072d7890 */ /* 0x000fe4000fffe0ff */
[----:B------:R-:W-:Y:S01]  /*18f0*/  USHF.R.S32.HI UR4, URZ, 0x1f, UR6 ;  /* 0x0000001fff047899 */ /* 0x000fe20008011406 */
[----:B------:R-:W1:Y:S03]  /*1900*/  LDCU UR37, c[0x0][0x374] ;  /* 0x00006e80ff2577ac */ /* 0x000e660008000800 */
[----:B------:R-:W-:Y:S02]  /*1910*/  ULEA.HI UR4, UR4, UR6, URZ, 0x6 ;  /* 0x0000000604047291 */ /* 0x000fe4000f8f30ff */
[----:B------:R-:W-:-:S02]  /*1920*/  UIADD3 UR6, UPT, UPT, UR7, -0x1, URZ ;  /* 0xffffffff07067890 */ /* 0x000fc4000fffe0ff */
[----:B------:R-:W-:Y:S02]  /*1930*/  USHF.R.S32.HI UR40, URZ, 0x6, UR4 ;  /* 0x00000006ff287899 */ /* 0x000fe40008011404 */
[----:B------:R-:W-:Y:S02]  /*1940*/  UISETP.GE.U32.AND UP1, UPT, UR6, -0x7f, UPT ;  /* 0xffffff810600788c */ /* 0x000fe4000bf26070 */
[----:B------:R-:W-:Y:S01]  /*1950*/  UISETP.LT.U32.AND UP0, UPT, UR40, 0x11, UPT ;  /* 0x000000112800788c */ /* 0x000fe2000bf01070 */
[----:B------:R-:W-:-:S03]  /*1960*/  UMOV UR7, URZ ;  /* 0x000000ff00077c82 */ /* 0x000fc60008000000 */
[----:B------:R-:W-:Y:S02]  /*1970*/  USEL UR39, UR40, 0x11, UP0 ;  /* 0x0000001128277887 */ /* 0x000fe40008000000 */
[----:B------:R-:W-:Y:S02]  /*1980*/  UISETP.NE.AND UP0, UPT, UR20, URZ, UPT ;  /* 0x000000ff1400728c */ /* 0x000fe4000bf05270 */
[----:B------:R-:W-:Y:S02]  /*1990*/  UIADD3 UR4, UPT, UPT, UR39, -0x1, URZ ;  /* 0xffffffff27047890 */ /* 0x000fe4000fffe0ff */
[----:B------:R-:W-:Y:S02]  /*19a0*/  @UP1 UIADD3 UR4, UPT, UPT, UR39, URZ, URZ ;  /* 0x000000ff27041290 */ /* 0x000fe4000fffe0ff */
[----:B------:R-:W-:Y:S02]  /*19b0*/  USEL UR21, UR44, 0x2, UP0 ;  /* 0x000000022c157887 */ /* 0x000fe40008000000 */
[----:B------:R-:W-:-:S02]  /*19c0*/  UIADD3 UR43, UPT, UPT, UR40, -UR39, URZ ;  /* 0x80000027282b7290 */ /* 0x000fc4000fffe0ff */
[----:B------:R-:W-:Y:S02]  /*19d0*/  UIADD3 UR25, UPT, UPT, UR4, 0x1, URZ ;  /* 0x0000000104197890 */ /* 0x000fe4000fffe0ff */
[----:B-123--:R-:W-:-:S12]  /*19e0*/  UIADD3 UR42, UPT, UPT, -UR4, URZ, URZ ;  /* 0x000000ff042a7290 */ /* 0x00efd8000fffe1ff */
.L_x_43:
[----:B------:R-:W-:Y:S01]  /*19f0*/  UISETP.NE.AND UP0, UPT, UR5, URZ, UPT ;  /* 0x000000ff0500728c */ /* 0x000fe2000bf05270 */
[----:B-1----:R-:W1:Y:S08]  /*1a00*/  S2UR UR5, SR_CgaCtaId ;  /* 0x00000000000579c3 */ /* 0x002e700000008800 */
[----:B------:R-:W-:Y:S05]  /*1a10*/  BRA.U UP0, `(.L_x_24) ;  /* 0x0000000100347547 */ /* 0x000fea000b800000 */
[----:B------:R-:W2:Y:S01]  /*1a20*/  S2R R0, SR_CgaCtaId ;  /* 0x0000000000007919 */ /* 0x000ea20000008800 */
[----:B------:R-:W-:Y:S02]  /*1a30*/  MOV R3, 0x400 ;  /* 0x0000040000037802 */ /* 0x000fe40000000f00 */
[----:B------:R-:W-:Y:S02]  /*1a40*/  SHF.L.U32 R2, R8, 0x1f, RZ ;  /* 0x0000001f08027819 */ /* 0x000fe400000006ff */
[----:B--2---:R-:W-:-:S05]  /*1a50*/  LEA R0, R0, R3, 0x18 ;  /* 0x0000000300007211 */ /* 0x004fca00078ec0ff */
[----:B------:R-:W-:-:S04]  /*1a60*/  IMAD R3, R9, 0x8, R0 ;  /* 0x0000000809037824 */ /* 0x000fc800078e0200 */
[----:B------:R-:W2:Y:S02]  /*1a70*/  SYNCS.PHASECHK.TRANS64.TRYWAIT P0, [R3+URZ+0x1a0], R2 ;  /* 0x0001a002030075a7 */ /* 0x000ea400080011ff */
[----:B--2---:R-:W-:Y:S05]  /*1a80*/  @!P0 BRA `(.L_x_25) ;  /* 0x0000007800dc8947 */ /* 0x004fea0003800000 */
.L_x_128:
[----:B------:R-:W-:Y:S01]  /*1a90*/  VIADD R9, R9, 0x1 ;  /* 0x0000000109097836 */ /* 0x000fe20000000000 */
[----:B------:R2:W-:Y:S04]  /*1aa0*/  SYNCS.ARRIVE.TRANS64.A1T0 RZ, [R3+URZ+0x190], RZ ;  /* 0x000190ff03ff79a7 */ /* 0x0005e800081000ff */
[----:B------:R-:W-:-:S04]  /*1ab0*/  ISETP.NE.AND P0, PT, R9, 0x2, PT ;  /* 0x000000020900780c */ /* 0x000fc80003f05270 */
[----:B------:R-:W-:Y:S02]  /*1ac0*/  SEL R9, R9, RZ, P0 ;  /* 0x000000ff09097207 */ /* 0x000fe40000000000 */
[----:B--2---:R-:W-:-:S04]  /*1ad0*/  SEL R3, RZ, 0x1, P0 ;  /* 0x00000001ff037807 */ /* 0x004fc80000000000 */
[----:B------:R-:W-:-:S07]  /*1ae0*/  LOP3.LUT R8, R8, R3, RZ, 0x3c, !PT ;  /* 0x0000000308087212 */ /* 0x000fce00078e3cff */
.L_x_24:
[----:B------:R-:W-:Y:S01]  /*1af0*/  UMOV UR4, 0x400 ;  /* 0x0000040000047882 */ /* 0x000fe20000000000 */
[----:B------:R-:W-:Y:S01]  /*1b00*/  SHF.L.U32 R0, R12, 0x1f, RZ ;  /* 0x0000001f0c007819 */ /* 0x000fe200000006ff */
[----:B-1----:R-:W-:Y:S02]  /*1b10*/  ULEA UR4, UR5, UR4, 0x18 ;  /* 0x0000000405047291 */ /* 0x002fe4000f8ec0ff */
[----:B------:R-:W-:Y:S02]  /*1b20*/  UISETP.GE.U32.AND UP0, UPT, UR45, 0x7f, UPT ;  /* 0x0000007f2d00788c */ /* 0x000fe4000bf06070 */
[----:B------:R-:W-:Y:S02]  /*1b30*/  ULEA UR6, UR7, UR4, 0x3 ;  /* 0x0000000407067291 */ /* 0x000fe4000f8e18ff */
[----:B------:R-:W-:Y:S01]  /*1b40*/  ULEA UR11, UR50, UR47, 0x1 ;  /* 0x0000002f320b7291 */ /* 0x000fe2000f8e08ff */
[----:B------:R-:W-:-:S03]  /*1b50*/  UMOV UR13, URZ ;  /* 0x000000ff000d7c82 */ /* 0x000fc60008000000 */
[----:B------:R-:W-:-:S03]  /*1b60*/  UIMAD UR11, UR11, 0x38, URZ ;  /* 0x000000380b0b78a4 */ /* 0x000fc6000f8e02ff */
[----:B------:R1:W2:Y:S01]  /*1b70*/  SYNCS.PHASECHK.TRANS64.TRYWAIT P0, [UR6+0x88], R0 ;  /* 0x00008800ff0075a7 */ /* 0x0002a20008001106 */
[----:B------:R-:W-:-:S04]  /*1b80*/  ULEA.HI UR6, UR49, UR49, URZ, 0x1 ;  /* 0x0000003131067291 */ /* 0x000fc8000f8f08ff */
[----:B------:R-:W-:-:S04]  /*1b90*/  USHF.L.U32 UR6, UR6, 0x7, URZ ;  /* 0x0000000706067899 */ /* 0x000fc800080006ff */
[----:B------:R-:W-:-:S04]  /*1ba0*/  ULOP3.LUT UR35, UR6, 0xffffff00, URZ, 0xc0, !UPT ;  /* 0xffffff0006237892 */ /* 0x000fc8000f8ec0ff */
[----:B------:R-:W-:Y:S01]  /*1bb0*/  ULOP3.LUT UR35, UR35, 0x80, UR46, 0xf8, !UPT ;  /* 0x0000008023237892 */ /* 0x000fe2000f8ef82e */
[----:B------:R-:W-:Y:S11]  /*1bc0*/  BRA.U !UP0, `(.L_x_26) ;  /* 0x0000000108c07547 */ /* 0x000ff6000b800000 */
[----:B------:R-:W-:Y:S01]  /*1bd0*/  UMOV UR18, UR42 ;  /* 0x0000002a00127c82 */ /* 0x000fe20008000000 */
[----:B------:R-:W-:Y:S01]  /*1be0*/  UMOV UR6, UR7 ;  /* 0x0000000700067c82 */ /* 0x000fe20008000000 */
[----:B------:R-:W-:-:S05]  /*1bf0*/  UMOV UR34, URZ ;  /* 0x000000ff00227c82 */ /* 0x000fca0008000000 */
.L_x_32:
[----:B--2---:R-:W-:Y:S01]  /*1c00*/  @P3 MOV R2, 0x5c00 ;  /* 0x00005c0000023802 */ /* 0x004fe20000000f00 */
[----:B------:R-:W-:Y:S01]  /*1c10*/  ULEA UR33, UR6, UR4, 0x3 ;  /* 0x0000000406217291 */ /* 0x000fe2000f8e18ff */
[----:B--234-:R-:W-:Y:S11]  /*1c20*/  @P0 BRA `(.L_x_27) ;  /* 0x00000000000c0947 */ /* 0x01cff60003800000 */
[----:B------:R-:W-:Y:S04]  /*1c30*/  SHF.L.U32 R3, R12, 0x1f, RZ ;  /* 0x0000001f0c037819 */ /* 0x000fe800000006ff */
[----:B------:R-:W2:Y:S02]  /*1c40*/  SYNCS.PHASECHK.TRANS64.TRYWAIT P0, [UR33+0x88], R3 ;  /* 0x00008803ff0075a7 */ /* 0x000ea40008001121 */
[----:B--2---:R-:W-:Y:S05]  /*1c50*/  @!P0 BRA `(.L_x_28) ;  /* 0x00000078007c8947 */ /* 0x004fea0003800000 */
.L_x_27:
[----:B------:R2:W-:Y:S01]  /*1c60*/  @P3 SYNCS.ARRIVE.TRANS64 RZ, [UR33], R2 ;  /* 0x00000002ffff39a7 */ /* 0x0005e20008000021 */
[----:B------:R-:W-:Y:S02]  /*1c70*/  ULOP3.LUT UR7, UR21, 0x2, URZ, 0xfc, !UPT ;  /* 0x0000000215077892 */ /* 0x000fe4000f8efcff */
[----:B------:R-:W-:Y:S02]  /*1c80*/  UIADD3 UR18, UPT, UPT, UR18, 0x1, URZ ;  /* 0x0000000112127890 */ /* 0x000fe4000fffe0ff */
[----:B------:R-:W-:Y:S02]  /*1c90*/  UISETP.NE.AND UP0, UPT, UR7, 0x2, UPT ;  /* 0x000000020700788c */ /* 0x000fe4000bf05270 */
[----:B------:R-:W-:Y:S07]  /*1ca0*/  UISETP.NE.AND UP2, UPT, UR18, 0x1, UPT ;  /* 0x000000011200788c */ /* 0x000fee000bf45270 */
[----:B------:R-:W-:Y:S05]  /*1cb0*/  BRA.U UP0, `(.L_x_29) ;  /* 0x0000000100047547 */ /* 0x000fea000b800000 */
[----:B------:R-:W-:Y:S05]  /*1cc0*/  BPT.TRAP 0x1 ;  /* 0x000000040000795c */ /* 0x000fea0000300000 */
.L_x_29:
[----:B------:R-:W-:Y:S04]  /*1cd0*/  BSSY.RECONVERGENT B0, `(.L_x_30) ;  /* 0x0000003000007945 */ /* 0x000fe80003800200 */
[----:B------:R-:W-:Y:S05]  /*1ce0*/  @!P2 BRA `(.L_x_31) ;  /* 0x000000000004a947 */ /* 0x000fea0003800000 */
[----:B------:R-:W-:Y:S05]  /*1cf0*/  BPT.TRAP 0x1 ;  /* 0x000000040000795c */ /* 0x000fea0000300000 */
.L_x_31:
[----:B------:R-:W-:Y:S05]  /*1d00*/  BSYNC.RECONVERGENT B0 ;  /* 0x0000000000007941 */ /* 0x000fea0003800200 */
.L_x_30:
[----:B------:R-:W-:Y:S02]  /*1d10*/  UIADD3 UR7, UPT, UPT, UR6, 0x1, URZ ;  /* 0x0000000106077890 */ /* 0x000fe4000fffe0ff */
[----:B------:R-:W-:Y:S02]  /*1d20*/  UIADD3 UR16, UP1, UPT, UR26, 0x80, URZ ;  /* 0x000000801a107890 */ /* 0x000fe4000ff3e0ff */
[----:B------:R-:W-:Y:S02]  /*1d30*/  UISETP.NE.AND UP0, UPT, UR7, 0x11, UPT ;  /* 0x000000110700788c */ /* 0x000fe4000bf05270 */
[----:B------:R-:W-:Y:S02]  /*1d40*/  ULEA UR32, UR6, UR4, 0xd ;  /* 0x0000000406207291 */ /* 0x000fe4000f8e68ff */
[----:B------:R-:W-:Y:S02]  /*1d50*/  USEL UR9, URZ, 0x1, UP0 ;  /* 0x00000001ff097887 */ /* 0x000fe40008000000 */
[----:B------:R-:W-:Y:S02]  /*1d60*/  USEL UR7, UR7, URZ, UP0 ;  /* 0x000000ff07077287 */ /* 0x000fe40008000000 */
[----:B------:R-:W-:Y:S02]  /*1d70*/  ULOP3.LUT UR33, UR33, 0xfefffff8, URZ, 0xc0, !UPT ;  /* 0xfefffff821217892 */ /* 0x000fe4000f8ec0ff */
[----:B------:R-:W-:Y:S01]  /*1d80*/  ULEA UR8, UR7, UR4, 0x3 ;  /* 0x0000000407087291 */ /* 0x000fe2000f8e18ff */
[----:B------:R-:W-:Y:S01]  /*1d90*/  LOP3.LUT R12, R12, UR9, RZ, 0x3c, !PT ;  /* 0x000000090c0c7c12 */ /* 0x000fe2000f8e3cff */
[----:B------:R-:W-:Y:S02]  /*1da0*/  UIADD3.X UR17, UPT, UPT, URZ, UR27, URZ, UP1, !UPT ;  /* 0x0000001bff117290 */ /* 0x000fe40008ffe4ff */
[----:B------:R-:W-:Y:S01]  /*1db0*/  UIADD3 UR32, UPT, UPT, UR32, 0x7280, URZ ;  /* 0x0000728020207890 */ /* 0x000fe2000fffe0ff */
[----:B-1----:R-:W-:Y:S01]  /*1dc0*/  SHF.L.U32 R0, R12, 0x1f, RZ ;  /* 0x0000001f0c007819 */ /* 0x002fe200000006ff */
[----:B------:R-:W-:Y:S01]  /*1dd0*/  UIADD3 UR14, UP0, UPT, UR26, 0x180, URZ ;  /* 0x000001801a0e7890 */ /* 0x000fe2000ff1e0ff */
[----:B------:R-:W-:Y:S02]  /*1de0*/  UMOV UR22, 0x0 ;  /* 0x0000000000167882 */ /* 0x000fe40000000000 */
[----:B------:R3:W4:Y:S01]  /*1df0*/  SYNCS.PHASECHK.TRANS64.TRYWAIT P0, [UR8+0x88], R0 ;  /* 0x00008800ff0075a7 */ /* 0x0007220008001108 */
[----:B------:R-:W-:Y:S01]  /*1e00*/  UMOV UR23, 0x10000000 ;  /* 0x1000000000177882 */ /* 0x000fe20000000000 */
[----:B------:R-:W-:Y:S02]  /*1e10*/  UIADD3.X UR15, UPT, UPT, URZ, UR27, URZ, UP0, !UPT ;  /* 0x0000001bff0f7290 */ /* 0x000fe400087fe4ff */
[----:B------:R1:W-:Y:S01]  /*1e20*/  UTMALDG.3D.2CTA [UR32], [UR16], desc[UR22] ;  /* 0x00001620100075b4 */ /* 0x0003e20008211000 */
[----:B------:R-:W-:Y:S01]  /*1e30*/  UIMAD UR8, UR6, 0xe00, UR4 ;  /* 0x00000e00060878a4 */ /* 0x000fe2000f8e0204 */
[----:B------:R-:W-:Y:S01]  /*1e40*/  UMOV UR10, UR34 ;  /* 0x00000022000a7c82 */ /* 0x000fe20008000000 */
[----:B------:R-:W-:Y:S02]  /*1e50*/  UMOV UR12, UR36 ;  /* 0x00000024000c7c82 */ /* 0x000fe40008000000 */
[----:B------:R-:W-:Y:S01]  /*1e60*/  UIADD3 UR8, UPT, UPT, UR8, 0x29280, URZ ;  /* 0x0002928008087890 */ /* 0x000fe2000fffe0ff */
[----:B------:R-:W-:Y:S01]  /*1e70*/  UMOV UR9, UR33 ;  /* 0x0000002100097c82 */ /* 0x000fe20008000000 */
[----:B------:R-:W-:Y:S01]  /*1e80*/  UMOV UR13, UR25 ;  /* 0x00000019000d7c82 */ /* 0x000fe20008000000 */
[----:B------:R-:W-:Y:S06]  /*1e90*/  UMOV UR6, UR7 ;  /* 0x0000000700067c82 */ /* 0x000fec0008000000 */
[----:B------:R3:W-:Y:S01]  /*1ea0*/  UTMALDG.3D.2CTA [UR8], [UR14], desc[UR22] ;  /* 0x000016080e0075b4 */ /* 0x0007e20008211000 */
[----:B-1----:R-:W-:Y:S01]  /*1eb0*/  UIADD3 UR34, UPT, UPT, UR34, 0x40, URZ ;  /* 0x0000004022227890 */ /* 0x002fe2000fffe0ff */
[----:B------:R-:W-:Y:S11]  /*1ec0*/  BRA.U UP2, `(.L_x_32) ;  /* 0xfffffffd024c7547 */ /* 0x000ff6000b83ffff */
.L_x_26:
[----:B------:R-:W-:Y:S01]  /*1ed0*/  ULEA UR6, UR7, UR4, 0x3 ;  /* 0x0000000407067291 */ /* 0x000fe2000f8e18ff */
[----:B-1-3--:R-:W-:Y:S01]  /*1ee0*/  SHF.L.U32 R0, R12, 0x1f, RZ ;  /* 0x0000001f0c007819 */ /* 0x00afe200000006ff */
[----:B------:R-:W-:Y:S01]  /*1ef0*/  @!P1 SYNCS.ARRIVE.TRANS64.A1T0 RZ, [UR4+0x128], RZ ;  /* 0x000128ffffff99a7 */ /* 0x000fe20008100004 */
[----:B------:R-:W-:-:S06]  /*1f00*/  UISETP.GT.AND UP0, UPT, UR40, UR39, UPT ;  /* 0x000000272800728c */ /* 0x000fcc000bf04270 */
[----:B--2-4-:R1:W2:Y:S03]  /*1f10*/  SYNCS.PHASECHK.TRANS64.TRYWAIT P0, [UR6+0x88], R0 ;  /* 0x00008800ff0075a7 */ /* 0x0142a60008001106 */
[----:B------:R-:W-:Y:S05]  /*1f20*/  BRA.U !UP0, `(.L_x_33) ;  /* 0x0000000108c07547 */ /* 0x000fea000b800000 */
[----:B------:R-:W-:Y:S01]  /*1f30*/  UIADD3 UR24, UPT, UPT, UR43, UR13, URZ ;  /* 0x0000000d2b187290 */ /* 0x000fe2000fffe0ff */
[----:B------:R-:W-:-:S11]  /*1f40*/  UMOV UR6, UR7 ;  /* 0x0000000700067c82 */ /* 0x000fd60008000000 */
.L_x_39:
[----:B--2---:R-:W-:Y:S01]  /*1f50*/  @P3 MOV R2, 0x5c00 ;  /* 0x00005c0000023802 */ /* 0x004fe20000000f00 */
[----:B------:R-:W-:Y:S01]  /*1f60*/  ULEA UR17, UR6, UR4, 0x3 ;  /* 0x0000000406117291 */ /* 0x000fe2000f8e18ff */
[----:B--2-4-:R-:W-:Y:S11]  /*1f70*/  @P0 BRA `(.L_x_34) ;  /* 0x00000000000c0947 */ /* 0x014ff60003800000 */
[----:B------:R-:W-:Y:S04]  /*1f80*/  SHF.L.U32 R3, R12, 0x1f, RZ ;  /* 0x0000001f0c037819 */ /* 0x000fe800000006ff */
[----:B------:R-:W2:Y:S02]  /*1f90*/  SYNCS.PHASECHK.TRANS64.TRYWAIT P0, [UR17+0x88], R3 ;  /* 0x00008803ff0075a7 */ /* 0x000ea40008001111 */
[----:B--2---:R-:W-:Y:S05]  /*1fa0*/  @!P0 BRA `(.L_x_35) ;  /* 0x0000007400c08947 */ /* 0x004fea0003800000 */
.L_x_34:
[----:B------:R2:W-:Y:S01]  /*1fb0*/  @P3 SYNCS.ARRIVE.TRANS64 RZ, [UR17], R2 ;  /* 0x00000002ffff39a7 */ /* 0x0005e20008000011 */
[----:B------:R-:W-:Y:S04]  /*1fc0*/  ULOP3.LUT UR7, UR21, 0x2, URZ, 0xfc, !UPT ;  /* 0x0000000215077892 */ /* 0x000fe8000f8efcff */
[----:B------:R-:W-:Y:S09]  /*1fd0*/  UISETP.NE.AND UP0, UPT, UR7, 0x2, UPT ;  /* 0x000000020700788c */ /* 0x000ff2000bf05270 */
[----:B------:R-:W-:Y:S05]  /*1fe0*/  BRA.U UP0, `(.L_x_36) ;  /* 0x0000000100047547 */ /* 0x000fea000b800000 */
[----:B------:R-:W-:Y:S05]  /*1ff0*/  BPT.TRAP 0x1 ;  /* 0x000000040000795c */ /* 0x000fea0000300000 */
.L_x_36:
[----:B------:R-:W-:Y:S04]  /*2000*/  BSSY.RECONVERGENT B0, `(.L_x_37) ;  /* 0x0000003000007945 */ /* 0x000fe80003800200 */
[----:B------:R-:W-:Y:S05]  /*2010*/  @!P2 BRA `(.L_x_38) ;  /* 0x000000000004a947 */ /* 0x000fea0003800000 */
[----:B------:R-:W-:Y:S05]  /*2020*/  BPT.TRAP 0x1 ;  /* 0x000000040000795c */ /* 0x000fea0000300000 */
.L_x_38:
[----:B------:R-:W-:Y:S05]  /*2030*/  BSYNC.RECONVERGENT B0 ;  /* 0x0000000000007941 */ /* 0x000fea0003800200 */
.L_x_37:
[----:B------:R-:W-:Y:S02]  /*2040*/  UIADD3 UR7, UPT, UPT, UR6, 0x1, URZ ;  /* 0x0000000106077890 */ /* 0x000fe4000fffe0ff */
[----:B------:R-:W-:Y:S02]  /*2050*/  ULEA UR16, UR6, UR4, 0xd ;  /* 0x0000000406107291 */ /* 0x000fe4000f8e68ff */
[----:B------:R-:W-:Y:S02]  /*2060*/  UISETP.NE.AND UP0, UPT, UR7, 0x11, UPT ;  /* 0x000000110700788c */ /* 0x000fe4000bf05270 */
[----:B------:R-:W-:Y:S02]  /*2070*/  UIADD3 UR22, UP1, UPT, UR26, 0x80, URZ ;  /* 0x000000801a167890 */ /* 0x000fe4000ff3e0ff */
[----:B------:R-:W-:Y:S02]  /*2080*/  USEL UR9, URZ, 0x1, UP0 ;  /* 0x00000001ff097887 */ /* 0x000fe40008000000 */
[----:B------:R-:W-:Y:S02]  /*2090*/  USEL UR7, UR7, URZ, UP0 ;  /* 0x000000ff07077287 */ /* 0x000fe40008000000 */
[----:B------:R-:W-:Y:S02]  /*20a0*/  ULOP3.LUT UR17, UR17, 0xfefffff8, URZ, 0xc0, !UPT ;  /* 0xfefffff811117892 */ /* 0x000fe4000f8ec0ff */
[----:B------:R-:W-:Y:S01]  /*20b0*/  ULEA UR8, UR7, UR4, 0x3 ;  /* 0x0000000407087291 */ /* 0x000fe2000f8e18ff */
[----:B------:R-:W-:Y:S01]  /*20c0*/  LOP3.LUT R12, R12, UR9, RZ, 0x3c, !PT ;  /* 0x000000090c0c7c12 */ /* 0x000fe2000f8e3cff */
[----:B------:R-:W-:Y:S02]  /*20d0*/  USHF.L.U32 UR18, UR13, 0x6, URZ ;  /* 0x000000060d127899 */ /* 0x000fe400080006ff */
[----:B------:R-:W-:Y:S01]  /*20e0*/  UIADD3 UR16, UPT, UPT, UR16, 0x7280, URZ ;  /* 0x0000728010107890 */ /* 0x000fe2000fffe0ff */
[----:B-1----:R-:W-:Y:S01]  /*20f0*/  SHF.L.U32 R0, R12, 0x1f, RZ ;  /* 0x0000001f0c007819 */ /* 0x002fe200000006ff */
[----:B------:R-:W-:Y:S02]  /*2100*/  UIADD3.X UR23, UPT, UPT, URZ, UR27, URZ, UP1, !UPT ;  /* 0x0000001bff177290 */ /* 0x000fe40008ffe4ff */
[----:B------:R-:W-:Y:S01]  /*2110*/  UIADD3 UR14, UP0, UPT, UR26, 0x180, URZ ;  /* 0x000001801a0e7890 */ /* 0x000fe2000ff1e0ff */
[----:B------:R3:W4:Y:S01]  /*2120*/  SYNCS.PHASECHK.TRANS64.TRYWAIT P0, [UR8+0x88], R0 ;  /* 0x00008800ff0075a7 */ /* 0x0007220008001108 */
[----:B------:R-:W-:Y:S02]  /*2130*/  UIMAD UR8, UR6, 0xe00, UR4 ;  /* 0x00000e00060878a4 */ /* 0x000fe4000f8e0204 */
[----:B------:R-:W-:Y:S01]  /*2140*/  UIADD3.X UR15, UPT, UPT, URZ, UR27, URZ, UP0, !UPT ;  /* 0x0000001bff0f7290 */ /* 0x000fe200087fe4ff */
[----:B------:R-:W-:Y:S01]  /*2150*/  UMOV UR28, 0x0 ;  /* 0x00000000001c7882 */ /* 0x000fe20000000000 */
[----:B------:R-:W-:Y:S01]  /*2160*/  UMOV UR29, 0x10000000 ;  /* 0x10000000001d7882 */ /* 0x000fe20000000000 */
[----:B------:R-:W-:Y:S01]  /*2170*/  UMOV UR19, UR35 ;  /* 0x0000002300137c82 */ /* 0x000fe20008000000 */
[----:B------:R-:W-:Y:S01]  /*2180*/  UMOV UR20, UR36 ;  /* 0x0000002400147c82 */ /* 0x000fe20008000000 */
[----:B------:R-:W-:Y:S01]  /*2190*/  UIADD3 UR8, UPT, UPT, UR8, 0x29280, URZ ;  /* 0x0002928008087890 */ /* 0x000fe2000fffe0ff */
[----:B------:R3:W-:Y:S01]  /*21a0*/  UTMALDG.3D.2CTA [UR16], [UR22], desc[UR28] ;  /* 0x00001c10160075b4 */ /* 0x0007e20008211000 */
[----:B------:R-:W-:Y:S01]  /*21b0*/  UIADD3 UR13, UPT, UPT, UR13, 0x1, URZ ;  /* 0x000000010d0d7890 */ /* 0x000fe2000fffe0ff */
[----:B------:R-:W-:Y:S01]  /*21c0*/  UMOV UR12, UR36 ;  /* 0x00000024000c7c82 */ /* 0x000fe20008000000 */
[----:B------:R-:W-:Y:S01]  /*21d0*/  UMOV UR9, UR17 ;  /* 0x0000001100097c82 */ /* 0x000fe20008000000 */
[----:B------:R-:W-:Y:S01]  /*21e0*/  UMOV UR10, UR18 ;  /* 0x00000012000a7c82 */ /* 0x000fe20008000000 */
[----:B------:R-:W-:Y:S03]  /*21f0*/  UISETP.NE.AND UP0, UPT, UR13, UR24, UPT ;  /* 0x000000180d00728c */ /* 0x000fe6000bf05270 */
[----:B------:R3:W-:Y:S01]  /*2200*/  UTMALDG.3D.2CTA [UR8], [UR14], desc[UR28] ;  /* 0x00001c080e0075b4 */ /* 0x0007e20008211000 */
[----:B------:R-:W-:Y:S05]  /*2210*/  UMOV UR6, UR7 ;  /* 0x0000000700067c82 */ /* 0x000fea0008000000 */
[----:B---3--:R-:W-:Y:S05]  /*2220*/  BRA.U UP0, `(.L_x_39) ;  /* 0xfffffffd00487547 */ /* 0x008fea000b83ffff */
.L_x_33:
[C---:B------:R-:W-:Y:S01]  /*2230*/  LEA R3, R11.reuse, UR4, 0x3 ;  /* 0x000000040b037c11 */ /* 0x040fe2000f8e18ff */
[----:B------:R-:W-:Y:S01]  /*2240*/  NOP ;  /* 0x0000000000007918 */ /* 0x000fe20000000000 */
[----:B-1----:R-:W-:Y:S02]  /*2250*/  SHF.L.U32 R0, R10, 0x1f, RZ ;  /* 0x0000001f0a007819 */ /* 0x002fe400000006ff */
[----:B------:R-:W-:Y:S02]  /*2260*/  LEA R5, R11, UR4, 0x4 ;  /* 0x000000040b057c11 */ /* 0x000fe4000f8e20ff */
[----:B--2-4-:R-:W1:Y:S02]  /*2270*/  SYNCS.PHASECHK.TRANS64.TRYWAIT P0, [R3+URZ+0x130], R0 ;  /* 0x00013000030075a7 */ /* 0x014e6400080011ff */
[----:B-1----:R-:W-:Y:S05]  /*2280*/  @!P0 BRA `(.L_x_40) ;  /* 0x0000007400208947 */ /* 0x002fea0003800000 */
.L_x_131:
[----:B------:R-:W2:Y:S01]  /*2290*/  LDS.128 R4, [R5+0x1c0] ;  /* 0x0001c00005047984 */ /* 0x000ea20000000c00 */
[----:B------:R-:W-:Y:S01]  /*22a0*/  UISETP.GE.AND UP0, UPT, UR41, 0x1, UPT ;  /* 0x000000012900788c */ /* 0x000fe2000bf06270 */
[----:B------:R-:W-:Y:S01]  /*22b0*/  @!PT LDS RZ, [RZ] ;  /* 0x00000000fffff984 */ /* 0x000fe20000000800 */
[----:B------:R-:W-:Y:S01]  /*22c0*/  @!PT LDS RZ, [RZ] ;  /* 0x00000000fffff984 */ /* 0x000fe20000000800 */
[----:B------:R-:W-:Y:S01]  /*22d0*/  @!PT LDS RZ, [RZ] ;  /* 0x00000000fffff984 */ /* 0x000fe20000000800 */
[----:B------:R-:W-:Y:S01]  /*22e0*/  @!PT LDS RZ, [RZ] ;  /* 0x00000000fffff984 */ /* 0x000fe20000000800 */
[----:B------:R3:W-:Y:S06]  /*22f0*/  MEMBAR.ALL.CTA ;  /* 0x0000000000007992 */ /* 0x0007ec0000008000 */
[----:B---3--:R-:W3:Y:S01]  /*2300*/  FENCE.VIEW.ASYNC.S ;  /* 0x00000000000073c6 */ /* 0x008ee20000000000 */
[----:B--2---:R-:W-:-:S13]  /*2310*/  LOP3.LUT P0, RZ, R6, 0x1, RZ, 0xc0, !PT ;  /* 0x0000000106ff7812 */ /* 0x004fda000780c0ff */
[----:B---3--:R-:W-:Y:S01]  /*2320*/  VOTEU.ANY UP1, P0 ;  /* 0x0000000000ff7886 */ /* 0x008fe20000020100 */
[----:B------:R-:W-:-:S13]  /*2330*/  PLOP3.LUT P0, PT, PT, PT, UP1, 0x80, 0x8 ;  /* 0x000000000008781c */ /* 0x000fda0003f0f018 */
[----:B-1----:R-:W-:Y:S02]  /*2340*/  @P0 LOP3.LUT R0, R5, 0xffff, RZ, 0xc0, !PT ;  /* 0x0000ffff05000812 */ /* 0x002fe400078ec0ff */
[----:B------:R-:W-:Y:S02]  /*2350*/  @P0 MOV R2, R4 ;  /* 0x0000000400020202 */ /* 0x000fe40000000f00 */
[----:B------:R-:W-:Y:S01]  /*2360*/  @P0 R2UR UR8, R0 ;  /* 0x00000000000802ca */ /* 0x000fe200000e0000 */
[----:B------:R-:W-:Y:S01]  /*2370*/  VIADD R0, R3, 0x140 ;  /* 0x0000014003007836 */ /* 0x000fe20000000000 */
[----:B------:R-:W-:Y:S02]  /*2380*/  @P0 SHF.R.U32.HI R4, RZ, 0x10, R5 ;  /* 0x00000010ff040819 */ /* 0x000fe40000011605 */
[----:B------:R-:W-:Y:S02]  /*2390*/  @P0 R2UR UR9, R2 ;  /* 0x00000000020902ca */ /* 0x000fe400000e0000 */
[----:B------:R-:W-:-:S02]  /*23a0*/  PRMT R0, RZ, 0x654, R0 ;  /* 0x00000654ff007816 */ /* 0x000fc40000000000 */
[----:B------:R-:W-:Y:S02]  /*23b0*/  @P0 R2UR UR6, R4 ;  /* 0x00000000040602ca */ /* 0x000fe400000e0000 */
[----:B------:R1:W-:Y:S03]  /*23c0*/  SYNCS.ARRIVE.TRANS64.RED.A1T0 RZ, [R0+URZ], RZ ;  /* 0x000000ff00ff79a7 */ /* 0x0003e600081004ff */
[----:B------:R-:W-:-:S04]  /*23d0*/  @UP1 UMOV UR30, UR8 ;  /* 0x00000008001e1c82 */ /* 0x000fc80008000000 */
[----:B------:R-:W-:-:S04]  /*23e0*/  @UP1 UMOV UR31, UR9 ;  /* 0x00000009001f1c82 */ /* 0x000fc80008000000 */
[----:B------:R-:W-:Y:S01]  /*23f0*/  @UP1 UMOV UR36, UR6 ;  /* 0x0000000600241c82 */ /* 0x000fe20008000000 */
[----:B------:R-:W-:Y:S05]  /*2400*/  BRA.U !UP0, `(.L_x_41) ;  /* 0x0000000108d47547 */ /* 0x000fea000b800000 */
[----:B------:R-:W2:Y:S01]  /*2410*/  LDCU.128 UR12, c[0x0][0xb10] ;  /* 0x00016200ff0c77ac */ /* 0x000ea20008000c00 */
[----:B------:R-:W3:Y:S01]  /*2420*/  LDCU UR24, c[0x0][0xb20] ;  /* 0x00016400ff1877ac */ /* 0x000ee20008000800 */
[----:B------:R-:W4:Y:S01]  /*2430*/  LDCU UR20, c[0x0][0xb0c] ;  /* 0x00016180ff1477ac */ /* 0x000f220008000800 */
[----:B------:R-:W5:Y:S01]  /*2440*/  LDCU.64 UR10, c[0x0][0xb28] ;  /* 0x00016500ff0a77ac */ /* 0x000f620008000a00 */
[----:B------:R-:W-:Y:S02]  /*2450*/  UISETP.NE.AND UP3, UPT, UR41, 0x1, UPT ;  /* 0x000000012900788c */ /* 0x000fe4000bf65270 */
[----:B--2---:R-:W-:Y:S02]  /*2460*/  UIMAD.WIDE.U32 UR16, UR37, UR15, URZ ;  /* 0x0000000f251072a5 */ /* 0x004fe4000f8e00ff */
[----:B------:R-:W-:Y:S02]  /*2470*/  UIMAD.WIDE.U32 UR8, UR38, UR12, URZ ;  /* 0x0000000c260872a5 */ /* 0x000fe4000f8e00ff */
[----:B------:R-:W-:-:S02]  /*2480*/  UISETP.NE.AND UP0, UPT, UR14, 0x1, UPT ;  /* 0x000000010e00788c */ /* 0x000fc4000bf05270 */
[----:B------:R-:W-:Y:S01]  /*2490*/  UIMAD.WIDE.U32 UR22, UR30, UR15, URZ ;  /* 0x0000000f1e1672a5 */ /* 0x000fe2000f8e00ff */
[----:B------:R-:W-:Y:S02]  /*24a0*/  UMOV UR16, UR17 ;  /* 0x0000001100107c82 */ /* 0x000fe40008000000 */
[----:B------:R-:W-:Y:S01]  /*24b0*/  UMOV UR8, UR9 ;  /* 0x0000000900087c82 */ /* 0x000fe20008000000 */
[----:B---3--:R-:W-:Y:S02]  /*24c0*/  USHF.R.U32.HI UR16, URZ, UR24, UR16 ;  /* 0x00000018ff107299 */ /* 0x008fe40008011610 */
[----:B------:R-:W-:Y:S02]  /*24d0*/  USHF.R.U32.HI UR9, URZ, UR13, UR8 ;  /* 0x0000000dff097299 */ /* 0x000fe40008011608 */
[----:B----4-:R-:W-:Y:S02]  /*24e0*/  UISETP.NE.AND UP2, UPT, UR20, 0x1, UPT ;  /* 0x000000011400788c */ /* 0x010fe4000bf45270 */
[----:B------:R-:W-:-:S02]  /*24f0*/  USEL UR8, UR37, UR16, !UP0 ;  /* 0x0000001025087287 */ /* 0x000fc4000c000000 */
[----:B------:R-:W-:Y:S02]  /*2500*/  USEL UR9, UR38, UR9, !UP2 ;  /* 0x0000000926097287 */ /* 0x000fe4000d000000 */
[----:B-----5:R-:W-:Y:S01]  /*2510*/  UIMAD.WIDE.U32 UR16, UR8, UR10, URZ ;  /* 0x0000000a081072a5 */ /* 0x020fe2000f8e00ff */
[----:B------:R-:W-:Y:S01]  /*2520*/  UMOV UR6, UR23 ;  /* 0x0000001700067c82 */ /* 0x000fe20008000000 */
[----:B------:R-:W-:Y:S02]  /*2530*/  UIMAD.WIDE.U32 UR18, UR31, UR12, URZ ;  /* 0x0000000c1f1272a5 */ /* 0x000fe4000f8e00ff */
[----:B------:R-:W-:-:S03]  /*2540*/  UIMAD.WIDE.U32 UR22, UR9, UR10, URZ ;  /* 0x0000000a091672a5 */ /* 0x000fc6000f8e00ff */
[----:B------:R-:W-:Y:S01]  /*2550*/  UMOV UR16, UR17 ;  /* 0x0000001100107c82 */ /* 0x000fe20008000000 */
[----:B------:R-:W-:Y:S02]  /*2560*/  USHF.R.U32.HI UR6, URZ, UR24, UR6 ;  /* 0x00000018ff067299 */ /* 0x000fe40008011606 */
[----:B------:R-:W-:Y:S01]  /*2570*/  @UP3 USHF.R.U32.HI UR8, URZ, UR11, UR16 ;  /* 0x0000000bff083299 */ /* 0x000fe20008011610 */
[----:B------:R-:W-:Y:S01]  /*2580*/  UMOV UR18, UR19 ;  /* 0x0000001300127c82 */ /* 0x000fe20008000000 */
[----:B------:R-:W-:Y:S01]  /*2590*/  UMOV UR22, UR23 ;  /* 0x0000001700167c82 */ /* 0x000fe20008000000 */
[----:B------:R-:W-:Y:S02]  /*25a0*/  USHF.R.U32.HI UR13, URZ, UR13, UR18 ;  /* 0x0000000dff0d7299 */ /* 0x000fe40008011612 */
[----:B------:R-:W-:Y:S02]  /*25b0*/  USEL UR6, UR30, UR6, !UP0 ;  /* 0x000000061e067287 */ /* 0x000fe4000c000000 */
[----:B------:R-:W-:-:S02]  /*25c0*/  @UP3 USHF.R.U32.HI UR9, URZ, UR11, UR22 ;  /* 0x0000000bff093299 */ /* 0x000fc40008011616 */
[----:B------:R-:W-:Y:S02]  /*25d0*/  UIMAD UR12, UR41, UR8, URZ ;  /* 0x00000008290c72a4 */ /* 0x000fe4000f8e02ff */
[----:B------:R-:W-:Y:S02]  /*25e0*/  USEL UR8, UR31, UR13, !UP2 ;  /* 0x0000000d1f087287 */ /* 0x000fe4000d000000 */
[----:B------:R-:W-:Y:S02]  /*25f0*/  UIMAD UR15, UR41, UR9, URZ ;  /* 0x00000009290f72a4 */ /* 0x000fe4000f8e02ff */
[----:B------:R-:W-:Y:S02]  /*2600*/  UISETP.GE.AND UP0, UPT, UR6, UR12, UPT ;  /* 0x0000000c0600728c */ /* 0x000fe4000bf06270 */
[----:B------:R-:W-:Y:S02]  /*2610*/  UIMAD.WIDE.U32 UR12, UR6, UR10, URZ ;  /* 0x0000000a060c72a5 */ /* 0x000fe4000f8e00ff */
[----:B------:R-:W-:-:S02]  /*2620*/  UISETP.GE.OR UP0, UPT, UR8, UR15, UP0 ;  /* 0x0000000f0800728c */ /* 0x000fc40008706670 */
[----:B------:R-:W-:Y:S02]  /*2630*/  UIMAD.WIDE.U32 UR16, UR8, UR10, URZ ;  /* 0x0000000a081072a5 */ /* 0x000fe4000f8e00ff */
[----:B------:R-:W-:Y:S01]  /*2640*/  UIADD3 UR15, UPT, UPT, -UR8, URZ, URZ ;  /* 0x000000ff080f7290 */ /* 0x000fe2000fffe1ff */
[----:B------:R-:W-:Y:S01]  /*2650*/  UMOV UR12, UR13 ;  /* 0x0000000d000c7c82 */ /* 0x000fe20008000000 */
[----:B------:R-:W-:Y:S02]  /*2660*/  UIADD3 UR13, UPT, UPT, -UR6, URZ, URZ ;  /* 0x000000ff060d7290 */ /* 0x000fe4000fffe1ff */
[----:B------:R-:W-:-:S03]  /*2670*/  USHF.R.U32.HI UR12, URZ, UR11, UR12 ;  /* 0x0000000bff0c7299 */ /* 0x000fc6000801160c */
[----:B------:R-:W-:Y:S01]  /*2680*/  @!UP0 UMOV UR10, UR17 ;  /* 0x00000011000a8c82 */ /* 0x000fe20008000000 */
[----:B------:R-:W-:Y:S02]  /*2690*/  UIMAD UR13, UR14, UR13, UR30 ;  /* 0x0000000d0e0d72a4 */ /* 0x000fe4000f8e021e */
[----:B------:R-:W-:Y:S02]  /*26a0*/  USEL UR12, UR6, UR12, !UP3 ;  /* 0x0000000c060c7287 */ /* 0x000fe4000d800000 */
[----:B------:R-:W-:Y:S02]  /*26b0*/  @!UP0 USHF.R.U32.HI UR10, URZ, UR11, UR10 ;  /* 0x0000000bff0a8299 */ /* 0x000fe4000801160a */
[----:B------:R-:W-:Y:S02]  /*26c0*/  UIADD3 UR11, UPT, UPT, -UR12, URZ, URZ ;  /* 0x000000ff0c0b7290 */ /* 0x000fe4000fffe1ff */
[----:B------:R-:W-:Y:S02]  /*26d0*/  @!UP0 USEL UR10, UR8, UR10, !UP3 ;  /* 0x0000000a080a8287 */ /* 0x000fe4000d800000 */
[----:B------:R-:W-:-:S02]  /*26e0*/  UIMAD UR11, UR41, UR11, UR6 ;  /* 0x0000000b290b72a4 */ /* 0x000fc4000f8e0206 */
[----:B------:R-:W-:Y:S02]  /*26f0*/  @!UP0 UIADD3 UR12, UPT, UPT, UR12, -UR10, URZ ;  /* 0x8000000a0c0c8290 */ /* 0x000fe4000fffe0ff */
[----:B------:R-:W-:Y:S02]  /*2700*/  @!UP0 UIMAD UR10, UR11, UR9, UR10 ;  /* 0x000000090b0a82a4 */ /* 0x000fe4000f8e020a */
[----:B------:R-:W-:Y:S02]  /*2710*/  @!UP0 UIMAD UR6, UR41, UR12, UR8 ;  /* 0x0000000c290682a4 */ /* 0x000fe4000f8e0208 */
[----:B------:R-:W-:Y:S02]  /*2720*/  UIMAD UR9, UR20, UR15, UR31 ;  /* 0x0000000f140972a4 */ /* 0x000fe4000f8e021f */
[----:B------:R-:W-:Y:S01]  /*2730*/  UIMAD UR30, UR6, UR14, UR13 ;  /* 0x0000000e061e72a4 */ /* 0x000fe2000f8e020d */
[----:B------:R-:W-:Y:S02]  /*2740*/  @!UP0 UMOV UR8, UR10 ;  /* 0x0000000a00088c82 */ /* 0x000fe40008000000 */
[----:B------:R-:W-:-:S12]  /*2750*/  UIMAD UR31, UR8, UR20, UR9 ;  /* 0x00000014081f72a4 */ /* 0x000fd8000f8e0209 */
.L_x_41:
[----:B------:R-:W2:Y:S02]  /*2760*/  LDCU UR6, c[0x0][0xb30] ;  /* 0x00016600ff0677ac */ /* 0x000ea40008000800 */
[----:B--2---:R-:W-:-:S09]  /*2770*/  UISETP.NE.AND UP0, UPT, UR6, 0x1, UPT ;  /* 0x000000010600788c */ /* 0x004fd2000bf05270 */
[----:B------:R-:W-:Y:S05]  /*2780*/  BRA.U UP0, `(.L_x_42) ;  /* 0x0000000100447547 */ /* 0x000fea000b800000 */
[----:B------:R-:W2:Y:S01]  /*2790*/  LDCU.128 UR12, c[0x0][0xb10] ;  /* 0x00016200ff0c77ac */ /* 0x000ea20008000c00 */
[----:B------:R-:W3:Y:S01]  /*27a0*/  LDCU UR16, c[0x0][0xb0c] ;  /* 0x00016180ff1077ac */ /* 0x000ee20008000800 */
[----:B------:R-:W4:Y:S01]  /*27b0*/  LDCU UR17, c[0x0][0xb20] ;  /* 0x00016400ff1177ac */ /* 0x000f220008000800 */
[----:B--2---:R-:W-:Y:S02]  /*27c0*/  UIMAD.WIDE.U32 UR10, UR31, UR12, URZ ;  /* 0x0000000c1f0a72a5 */ /* 0x004fe4000f8e00ff */
[----:B------:R-:W-:Y:S02]  /*27d0*/  UIMAD.WIDE.U32 UR8, UR30, UR15, URZ ;  /* 0x0000000f1e0872a5 */ /* 0x000fe4000f8e00ff */
[----:B---3--:R-:W-:Y:S02]  /*27e0*/  UISETP.NE.AND UP2, UPT, UR16, 0x1, UPT ;  /* 0x000000011000788c */ /* 0x008fe4000bf45270 */
[----:B------:R-:W-:Y:S01]  /*27f0*/  UISETP.NE.AND UP0, UPT, UR14, 0x1, UPT ;  /* 0x000000010e00788c */ /* 0x000fe2000bf05270 */
[----:B------:R-:W-:-:S02]  /*2800*/  UMOV UR10, UR11 ;  /* 0x0000000b000a7c82 */ /* 0x000fc40008000000 */
[----:B------:R-:W-:Y:S01]  /*2810*/  UMOV UR6, UR9 ;  /* 0x0000000900067c82 */ /* 0x000fe20008000000 */
[----:B------:R-:W-:Y:S02]  /*2820*/  USHF.R.U32.HI UR13, URZ, UR13, UR10 ;  /* 0x0000000dff0d7299 */ /* 0x000fe4000801160a */
[----:B----4-:R-:W-:Y:S02]  /*2830*/  USHF.R.U32.HI UR6, URZ, UR17, UR6 ;  /* 0x00000011ff067299 */ /* 0x010fe40008011606 */
[----:B------:R-:W-:Y:S02]  /*2840*/  USEL UR8, UR31, UR13, !UP2 ;  /* 0x0000000d1f087287 */ /* 0x000fe4000d000000 */
[----:B------:R-:W-:-:S04]  /*2850*/  USEL UR6, UR30, UR6, !UP0 ;  /* 0x000000061e067287 */ /* 0x000fc8000c000000 */
[----:B------:R-:W-:Y:S02]  /*2860*/  UIADD3 UR9, UPT, UPT, UR8, -UR6, URZ ;  /* 0x8000000608097290 */ /* 0x000fe4000fffe0ff */
[----:B------:R-:W-:Y:S02]  /*2870*/  UIADD3 UR6, UPT, UPT, -UR8, UR6, URZ ;  /* 0x0000000608067290 */ /* 0x000fe4000fffe1ff */
[----:B------:R-:W-:Y:S02]  /*2880*/  UIMAD UR30, UR9, UR14, UR30 ;  /* 0x0000000e091e72a4 */ /* 0x000fe4000f8e021e */
[----:B------:R-:W-:-:S12]  /*2890*/  UIMAD UR31, UR6, UR16, UR31 ;  /* 0x00000010061f72a4 */ /* 0x000fd8000f8e021f */
.L_x_42:
[----:B------:R-:W-:Y:S01]  /*28a0*/  VIADD R11, R11, 0x1 ;  /* 0x000000010b0b7836 */ /* 0x000fe20000000000 */
[----:B------:R-:W-:Y:S02]  /*28b0*/  R2UR UR8, R233 ;  /* 0x00000000e90872ca */ /* 0x000fe400000e0000 */
[----:B------:R-:W-:Y:S02]  /*28c0*/  R2UR UR6, R232 ;  /* 0x00000000e80672ca */ /* 0x000fe400000e0000 */
[C---:B------:R-:W-:Y:S02]  /*28d0*/  ISETP.NE.AND P0, PT, R11.reuse, 0x2, PT ;  /* 0x000000020b00780c */ /* 0x040fe40003f05270 */
[----:B------:R-:W-:Y:S02]  /*28e0*/  PLOP3.LUT P1, PT, PT, PT, PT, 0x80, 0x8 ;  /* 0x000000000008781c */ /* 0x000fe40003f2f070 */
[----:B------:R-:W-:Y:S02]  /*28f0*/  SEL R3, RZ, 0x1, P0 ;  /* 0x00000001ff037807 */ /* 0x000fe40000000000 */
[----:B------:R-:W-:-:S02]  /*2900*/  SEL R11, R11, RZ, P0 ;  /* 0x000000ff0b0b7207 */ /* 0x000fc40000000000 */
[----:B------:R-:W-:Y:S01]  /*2910*/  LOP3.LUT R10, R10, R3, RZ, 0x3c, !PT ;  /* 0x000000030a0a7212 */ /* 0x000fe200078e3cff */
[----:B------:R-:W-:Y:S02]  /*2920*/  UIADD3 UR49, UPT, UPT, UR31, UR8, URZ ;  /* 0x000000081f317290 */ /* 0x000fe4000fffe0ff */
[----:B------:R-:W-:Y:S01]  /*2930*/  UIADD3 UR50, UPT, UPT, UR30, UR6, URZ ;  /* 0x000000061e327290 */ /* 0x000fe2000fffe0ff */
[----:B------:R-:W-:Y:S11]  /*2940*/  BRA.U UP1, `(.L_x_43) ;  /* 0xfffffff101287547 */ /* 0x000ff6000b83ffff */
[----:B------:R-:W-:Y:S01]  /*2950*/  UIADD3 UR8, UPT, UPT, UR4, 0x88, URZ ;  /* 0x0000008804087890 */ /* 0x000fe2000fffe0ff */
[----:B------:R-:W-:-:S03]  /*2960*/  SHF.L.U32 R3, R12, 0x1f, RZ ;  /* 0x0000001f0c037819 */ /* 0x000fc600000006ff */
[----:B------:R-:W-:-:S09]  /*2970*/  ULEA UR4, UR7, UR8, 0x3 ;  /* 0x0000000807047291 */ /* 0x000fd2000f8e18ff */
[----:B------:R-:W2:Y:S02]  /*2980*/  SYNCS.PHASECHK.TRANS64.TRYWAIT P0, [UR4], R3 ;  /* 0x00000003ff0075a7 */ /* 0x000ea40008001104 */
[----:B--2---:R-:W-:Y:S05]  /*2990*/  @!P0 BRA `(.L_x_44) ;  /* 0x0000006c00708947 */ /* 0x004fea0003800000 */
.L_x_133:
[----:B------:R-:W-:-:S04]  /*29a0*/  UIADD3 UR4, UPT, UPT, UR7, 0x1, URZ ;  /* 0x0000000107047890 */ /* 0x000fc8000fffe0ff */
[----:B------:R-:W-:-:S04]  /*29b0*/  UISETP.NE.AND UP0, UPT, UR4, 0x11, UPT ;  /* 0x000000110400788c */ /* 0x000fc8000bf05270 */
[----:B------:R-:W-:Y:S02]  /*29c0*/  USEL UR6, URZ, 0x1, UP0 ;  /* 0x00000001ff067887 */ /* 0x000fe40008000000 */
[----:B------:R-:W-:-:S04]  /*29d0*/  USEL UR4, UR4, URZ, UP0 ;  /* 0x000000ff04047287 */ /* 0x000fc80008000000 */
[----:B------:R-:W-:Y:S01]  /*29e0*/  ULEA UR5, UR4, UR8, 0x3 ;  /* 0x0000000804057291 */ /* 0x000fe2000f8e18ff */
[----:B------:R-:W-:-:S04]  /*29f0*/  LOP3.LUT R2, R12, UR6, RZ, 0x3c, !PT ;  /* 0x000000060c027c12 */ /* 0x000fc8000f8e3cff */
[----:B-1----:R-:W-:-:S04]  /*2a00*/  SHF.L.U32 R3, R2, 0x1f, RZ ;  /* 0x0000001f02037819 */ /* 0x002fc800000006ff */
[----:B------:R-:W1:Y:S02]  /*2a10*/  SYNCS.PHASECHK.TRANS64.TRYWAIT P0, [UR5], R3 ;  /* 0x00000003ff0075a7 */ /* 0x000e640008001105 */
[----:B-1----:R-:W-:Y:S05]  /*2a20*/  @!P0 BRA `(.L_x_45) ;  /* 0x0000006c00648947 */ /* 0x002fea0003800000 */
.L_x_135:
        /* <DEDUP_REMOVED lines=9> */
.L_x_137:
        /* <DEDUP_REMOVED lines=9> */
.L_x_139:
        /* <DEDUP_REMOVED lines=9> */
.L_x_141:
        /* <DEDUP_REMOVED lines=9> */
.L_x_143:
        /* <DEDUP_REMOVED lines=9> */
.L_x_145:
        /* <DEDUP_REMOVED lines=9> */
.L_x_147:
        /* <DEDUP_REMOVED lines=9> */
.L_x_149:
        /* <DEDUP_REMOVED lines=9> */
.L_x_151:
        /* <DEDUP_REMOVED lines=9> */
.L_x_153:
        /* <DEDUP_REMOVED lines=9> */
.L_x_155:
        /* <DEDUP_REMOVED lines=9> */
.L_x_157:
        /* <DEDUP_REMOVED lines=9> */
.L_x_159:
        /* <DEDUP_REMOVED lines=9> */
.L_x_161:
        /* <DEDUP_REMOVED lines=9> */
.L_x_163:
[----:B------:R-:W-:-:S04]  /*3210*/  UIADD3 UR4, UPT, UPT, UR4, 0x1, URZ ;  /* 0x0000000104047890 */ /* 0x000fc8000fffe0ff */
[----:B------:R-:W-:-:S04]  /*3220*/  UISETP.NE.AND UP0, UPT, UR4, 0x11, UPT ;  /* 0x000000110400788c */ /* 0x000fc8000bf05270 */
[----:B------:R-:W-:Y:S02]  /*3230*/  USEL UR5, URZ, 0x1, UP0 ;  /* 0x00000001ff057887 */ /* 0x000fe40008000000 */
[----:B------:R-:W-:-:S04]  /*3240*/  USEL UR4, UR4, URZ, UP0 ;  /* 0x000000ff04047287 */ /* 0x000fc80008000000 */
[----:B------:R-:W-:Y:S01]  /*3250*/  ULEA UR4, UR4, UR8, 0x3 ;  /* 0x0000000804047291 */ /* 0x000fe2000f8e18ff */
[----:B-1----:R-:W-:-:S04]  /*3260*/  LOP3.LUT R3, R2, UR5, RZ, 0x3c, !PT ;  /* 0x0000000502037c12 */ /* 0x002fc8000f8e3cff */
[----:B------:R-:W-:Y:S01]  /*3270*/  SHF.L.U32 R3, R3, 0x1f, RZ ;  /* 0x0000001f03037819 */ /* 0x000fe200000006ff */
[----:B------:R-:W-:-:S07]  /*3280*/  IMAD.U32 R0, RZ, RZ, UR4 ;  /* 0x00000004ff007e24 */ /* 0x000fce000f8e00ff */
.L_x_60:
[----:B-1----:R1:W2:Y:S02]  /*3290*/  SYNCS.PHASECHK.TRANS64.TRYWAIT P0, [R0+URZ], R3 ;  /* 0x00000003000075a7 */ /* 0x0022a400080011ff */
[----:B--2---:R-:W-:Y:S05]  /*32a0*/  @!P0 NANOSLEEP.SYNCS 0x989680 ;  /* 0x009896800000895d */ /* 0x004fea0003900000 */
[----:B------:R-:W2:Y:S02]  /*32b0*/  @!P0 SYNCS.PHASECHK.TRANS64 P0, [R0+URZ], R3 ;  /* 0x00000003000085a7 */ /* 0x000ea400080010ff */
[----:B--2---:R-:W-:Y:S05]  /*32c0*/  @P0 EXIT ;  /* 0x000000000000094d */ /* 0x004fea0003800000 */
[----:B------:R-:W-:Y:S05]  /*32d0*/  BRA `(.L_x_60) ;  /* 0xfffffffc00ec7947 */ /* 0x000fea000383ffff */
.L_x_23:
[----:B------:R-:W-:-:S04]  /*32e0*/  UISETP.NE.AND UP0, UPT, UR5, URZ, UPT ;  /* 0x000000ff0500728c */ /* 0x000fc8000bf05270 */
[----:B------:R-:W-:-:S09]  /*32f0*/  UISETP.NE.OR UP0, UPT, UR20, 0x1, UP0 ;  /* 0x000000011400788c */ /* 0x000fd20008705670 */
[----:B------:R-:W-:Y:S05]  /*3300*/  BRA.U UP0, `(.L_x_61) ;  /* 0x00000005004c7547 */ /* 0x000fea000b800000 */
[----:B------:R-:W-:Y:S01]  /*3310*/  HFMA2 R10, -RZ, RZ, 0, 0 ;  /* 0x00000000ff0a7431 */ /* 0x000fe200000001ff */
[----:B------:R-:W-:Y:S01]  /*3320*/  UMOV UR6, 0x400 ;  /* 0x0000040000067882 */ /* 0x000fe20000000000 */
[----:B------:R-:W-:Y:S01]  /*3330*/  ISETP.GE.U32.AND P2, PT, R225, 0x2, PT ;  /* 0x00000002e100780c */ /* 0x000fe20003f46070 */
[----:B------:R-:W-:Y:S01]  /*3340*/  IMAD.MOV.U32 R11, RZ, RZ, 0x1 ;  /* 0x00000001ff0b7424 */ /* 0x000fe200078e00ff */
[----:B------:R-:W-:Y:S01]  /*3350*/  CS2R R8, SRZ ;  /* 0x0000000000087805 */ /* 0x000fe2000001ff00 */
[----:B------:R-:W-:Y:S01]  /*3360*/  IMAD.MOV.U32 R3, RZ, RZ, RZ ;  /* 0x000000ffff037224 */ /* 0x000fe200078e00ff */
[----:B------:R-:W-:-:S03]  /*3370*/  ULEA UR6, UR5, UR6, 0x18 ;  /* 0x0000000605067291 */ /* 0x000fc6000f8ec0ff */
[----:B------:R-:W-:-:S09]  /*3380*/  UMOV UR5, URZ ;  /* 0x000000ff00057c82 */ /* 0x000fd20008000000 */
.L_x_65:
[----:B------:R-:W-:Y:S02]  /*3390*/  LEA R0, R3, UR6, 0x3 ;  /* 0x0000000603007c11 */ /* 0x000fe4000f8e18ff */
[----:B------:R-:W-:-:S03]  /*33a0*/  SHF.L.U32 R5, R8, 0x1f, RZ ;  /* 0x0000001f08057819 */ /* 0x000fc600000006ff */
[----:B------:R-:W-:Y:S01]  /*33b0*/  VIADD R4, R0, 0x1a0 ;  /* 0x000001a000047836 */ /* 0x000fe20000000000 */
[----:B------:R-:W1:Y:S02]  /*33c0*/  SYNCS.PHASECHK.TRANS64.TRYWAIT P0, [R0+URZ+0x190], R5 ;  /* 0x00019005000075a7 */ /* 0x000e6400080011ff */
[----:B-1----:R-:W-:Y:S05]  /*33d0*/  @!P0 BRA `(.L_x_62) ;  /* 0x0000006800608947 */ /* 0x002fea0003800000 */
.L_x_164:
[----:B------:R-:W-:Y:S01]  /*33e0*/  ULEA UR4, UR5, UR6, 0x3 ;  /* 0x0000000605047291 */ /* 0x000fe2000f8e18ff */
[----:B------:R-:W-:Y:S01]  /*33f0*/  PRMT R4, RZ, 0x654, R4 ;  /* 0x00000654ff047816 */ /* 0x000fe20000000004 */
[----:B-1----:R-:W-:Y:S01]  /*3400*/  @!P2 IMAD.MOV.U32 R5, RZ, RZ, 0x10 ;  /* 0x00000010ff05a424 */ /* 0x002fe200078e00ff */
[----:B------:R-:W-:Y:S01]  /*3410*/  SHF.L.U32 R7, R11, 0x1f, RZ ;  /* 0x0000001f0b077819 */ /* 0x000fe200000006ff */
[----:B------:R-:W-:Y:S01]  /*3420*/  UIADD3 UR7, UPT, UPT, UR4, 0x130, URZ ;  /* 0x0000013004077890 */ /* 0x000fe2000fffe0ff */
[----:B------:R1:W-:Y:S05]  /*3430*/  SYNCS.ARRIVE.TRANS64.RED.A1T0 RZ, [R4+URZ], RZ ;  /* 0x000000ff04ff79a7 */ /* 0x0003ea00081004ff */
[----:B------:R-:W-:Y:S01]  /*3440*/  IMAD.U32 R0, RZ, RZ, UR7 ;  /* 0x00000007ff007e24 */ /* 0x000fe2000f8e00ff */
[----:B------:R-:W2:Y:S04]  /*3450*/  SYNCS.PHASECHK.TRANS64.TRYWAIT P0, [UR4+0x140], R7 ;  /* 0x00014007ff0075a7 */ /* 0x000ea80008001104 */
[----:B------:R-:W-:Y:S01]  /*3460*/  PRMT R13, R225, 0x654, R0 ;  /* 0x00000654e10d7816 */ /* 0x000fe20000000000 */
[----:B-12---:R-:W-:Y:S06]  /*3470*/  @!P0 BRA `(.L_x_63) ;  /* 0x00000068004c8947 */ /* 0x006fec0003800000 */
.L_x_166:
[----:B------:R-:W-:Y:S01]  /*3480*/  ULEA UR8, UR5, UR6, 0x4 ;  /* 0x0000000605087291 */ /* 0x000fe2000f8e20ff */
[----:B------:R-:W-:Y:S01]  /*3490*/  SEL R2, R13, R2, !P2 ;  /* 0x000000020d027207 */ /* 0x000fe20005000000 */
[----:B------:R-:W-:Y:S01]  /*34a0*/  UIADD3 UR9, UPT, UPT, UR4, 0x130, URZ ;  /* 0x0000013004097890 */ /* 0x000fe2000fffe0ff */
[----:B-1----:R-:W-:Y:S01]  /*34b0*/  LEA R0, R10, UR6, 0x3 ;  /* 0x000000060a007c11 */ /* 0x002fe2000f8e18ff */
[----:B------:R-:W-:Y:S01]  /*34c0*/  UIADD3 UR8, UPT, UPT, UR8, 0x1c0, URZ ;  /* 0x000001c008087890 */ /* 0x000fe2000fffe0ff */
[----:B------:R1:W-:Y:S01]  /*34d0*/  @!P2 SYNCS.ARRIVE.TRANS64.RED RZ, [R2+URZ], R5 ;  /* 0x0000000502ffa9a7 */ /* 0x0003e200080004ff */
[----:B------:R-:W-:Y:S01]  /*34e0*/  UIADD3 UR4, UPT, UPT, UR5, 0x1, URZ ;  /* 0x0000000105047890 */ /* 0x000fe2000fffe0ff */
[----:B------:R-:W-:-:S03]  /*34f0*/  VIADD R3, R3, 0x1 ;  /* 0x0000000103037836 */ /* 0x000fc60000000000 */
[----:B------:R-:W-:Y:S02]  /*3500*/  UISETP.NE.AND UP0, UPT, UR4, 0x2, UPT ;  /* 0x000000020400788c */ /* 0x000fe4000bf05270 */
[----:B------:R-:W-:Y:S01]  /*3510*/  ISETP.NE.AND P0, PT, R3, 0x2, PT ;  /* 0x000000020300780c */ /* 0x000fe20003f05270 */
[----:B------:R-:W-:Y:S06]  /*3520*/  UGETNEXTWORKID.BROADCAST [UR8], [UR9] ;  /* 0x00000000080073ca */ /* 0x000fec0008000100 */
[----:B------:R-:W-:Y:S02]  /*3530*/  USEL UR7, URZ, 0x1, UP0 ;  /* 0x00000001ff077887 */ /* 0x000fe40008000000 */
[----:B------:R-:W-:-:S04]  /*3540*/  USEL UR5, UR4, URZ, UP0 ;  /* 0x000000ff04057287 */ /* 0x000fc80008000000 */
[----:B------:R-:W-:Y:S02]  /*3550*/  LOP3.LUT R11, R11, UR7, RZ, 0x3c, !PT ;  /* 0x000000070b0b7c12 */ /* 0x000fe4000f8e3cff */
[----:B-1----:R-:W-:-:S04]  /*3560*/  SHF.L.U32 R5, R9, 0x1f, RZ ;  /* 0x0000001f09057819 */ /* 0x002fc800000006ff */
[----:B------:R-:W1:Y:S02]  /*3570*/  SYNCS.PHASECHK.TRANS64.TRYWAIT P1, [R0+URZ+0x130], R5 ;  /* 0x00013005000075a7 */ /* 0x000e6400080211ff */
[----:B-1----:R-:W-:Y:S05]  /*3580*/  @!P1 BRA `(.L_x_64) ;  /* 0x0000006800209947 */ /* 0x002fea0003800000 */
.L_x_167:
[----:B------:R-:W-:Y:S01]  /*3590*/  LEA R4, R10, UR6, 0x4 ;  /* 0x000000060a047c11 */ /* 0x000fe2000f8e20ff */
[----:B-1----:R-:W-:Y:S01]  /*35a0*/  VIADD R0, R0, 0x140 ;  /* 0x0000014000007836 */ /* 0x002fe20000000000 */
[----:B------:R-:W-:Y:S01]  /*35b0*/  SEL R3, R3, RZ, P0 ;  /* 0x000000ff03037207 */ /* 0x000fe20000000000 */
[----:B------:R-:W-:-:S03]  /*35c0*/  VIADD R10, R10, 0x1 ;  /* 0x000000010a0a7836 */ /* 0x000fc60000000000 */
[----:B------:R-:W1:Y:S01]  /*35d0*/  LDS.128 R4, [R4+0x1c0] ;  /* 0x0001c00004047984 */ /* 0x000e620000000c00 */
[----:B------:R-:W-:Y:S02]  /*35e0*/  PRMT R0, RZ, 0x654, R0 ;  /* 0x00000654ff007816 */ /* 0x000fe40000000000 */
[C---:B------:R-:W-:Y:S01]  /*35f0*/  ISETP.NE.AND P1, PT, R10.reuse, 0x2, PT ;  /* 0x000000020a00780c */ /* 0x040fe20003f25270 */
[----:B------:R-:W-:Y:S01]  /*3600*/  @!PT LDS RZ, [RZ] ;  /* 0x00000000fffff984 */ /* 0x000fe20000000800 */
[----:B------:R-:W-:Y:S01]  /*3610*/  @!PT LDS RZ, [RZ] ;  /* 0x00000000fffff984 */ /* 0x000fe20000000800 */
[----:B------:R-:W-:Y:S01]  /*3620*/  @!PT LDS RZ, [RZ] ;  /* 0x00000000fffff984 */ /* 0x000fe20000000800 */
[----:B------:R-:W-:Y:S01]  /*3630*/  @!PT LDS RZ, [RZ] ;  /* 0x00000000fffff984 */ /* 0x000fe20000000800 */
[----:B------:R2:W-:Y:S06]  /*3640*/  MEMBAR.ALL.CTA ;  /* 0x0000000000007992 */ /* 0x0005ec0000008000 */
[----:B--2---:R-:W2:Y:S01]  /*3650*/  FENCE.VIEW.ASYNC.S ;  /* 0x00000000000073c6 */ /* 0x004ea20000000000 */
[----:B------:R-:W-:Y:S01]  /*3660*/  SEL R10, R10, RZ, P1 ;  /* 0x000000ff0a0a7207 */ /* 0x000fe20000800000 */
[----:B--2---:R2:W-:Y:S01]  /*3670*/  SYNCS.ARRIVE.TRANS64.RED.A1T0 RZ, [R0+URZ], RZ ;  /* 0x000000ff00ff79a7 */ /* 0x0045e200081004ff */
[----:B-1----:R-:W-:-:S02]  /*3680*/  LOP3.LUT P3, RZ, R6, 0x1, RZ, 0xc0, !PT ;  /* 0x0000000106ff7812 */ /* 0x002fc4000786c0ff */
[----:B------:R-:W-:-:S04]  /*3690*/  SEL R5, RZ, 0x1, P0 ;  /* 0x00000001ff057807 */ /* 0x000fc80000000000 */
[----:B------:R-:W-:Y:S02]  /*36a0*/  LOP3.LUT R8, R8, R5, RZ, 0x3c, !PT ;  /* 0x0000000508087212 */ /* 0x000fe400078e3cff */
[----:B--2---:R-:W-:-:S04]  /*36b0*/  SEL R0, RZ, 0x1, P1 ;  /* 0x00000001ff007807 */ /* 0x004fc80000800000 */
[----:B------:R-:W-:Y:S01]  /*36c0*/  LOP3.LUT R9, R9, R0, RZ, 0x3c, !PT ;  /* 0x0000000009097212 */ /* 0x000fe200078e3cff */
[----:B------:R-:W-:Y:S06]  /*36d0*/  @P3 BRA `(.L_x_65) ;  /* 0xfffffffc002c3947 */ /* 0x000fec000383ffff */
[----:B------:R-:W-:Y:S01]  /*36e0*/  ULEA UR4, UR5, UR6, 0x3 ;  /* 0x0000000605047291 */ /* 0x000fe2000f8e18ff */
[----:B------:R-:W-:-:S08]  /*36f0*/  SHF.L.U32 R3, R11, 0x1f, RZ ;  /* 0x0000001f0b037819 */ /* 0x000fd000000006ff */
[----:B------:R-:W1:Y:S02]  /*3700*/  SYNCS.PHASECHK.TRANS64 P0, [UR4+0x140], R3 ;  /* 0x00014003ff0075a7 */ /* 0x000e640008001004 */
[----:B-1----:R-:W-:Y:S05]  /*3710*/  @P0 BRA `(.L_x_66) ;  /* 0x0000000000080947 */ /* 0x002fea0003800000 */
[----:B------:R-:W1:Y:S02]  /*3720*/  SYNCS.PHASECHK.TRANS64.TRYWAIT P0, [UR4+0x140], R3 ;  /* 0x00014003ff0075a7 */ /* 0x000e640008001104 */
[----:B-1----:R-:W-:Y:S05]  /*3730*/  @!P0 BRA `(.L_x_67) ;  /* 0x0000006400c88947 */ /* 0x002fea0003800000 */
.L_x_66:
[----:B------:R-:W-:-:S04]  /*3740*/  UIADD3 UR7, UPT, UPT, UR5, 0x1, URZ ;  /* 0x0000000105077890 */ /* 0x000fc8000fffe0ff */
[----:B------:R-:W-:-:S04]  /*3750*/  UISETP.NE.AND UP0, UPT, UR7, 0x2, UPT ;  /* 0x000000020700788c */ /* 0x000fc8000bf05270 */
[----:B------:R-:W-:Y:S02]  /*3760*/  USEL UR8, URZ, 0x1, UP0 ;  /* 0x00000001ff087887 */ /* 0x000fe40008000000 */
[----:B------:R-:W-:-:S04]  /*3770*/  USEL UR7, UR7, URZ, UP0 ;  /* 0x000000ff07077287 */ /* 0x000fc80008000000 */
[----:B------:R-:W-:Y:S01]  /*3780*/  ULEA UR7, UR7, UR6, 0x3 ;  /* 0x0000000607077291 */ /* 0x000fe2000f8e18ff */
[----:B-1----:R-:W-:-:S04]  /*3790*/  LOP3.LUT R3, R11, UR8, RZ, 0x3c, !PT ;  /* 0x000000080b037c12 */ /* 0x002fc8000f8e3cff */
[----:B------:R-:W-:-:S04]  /*37a0*/  SHF.L.U32 R0, R3, 0x1f, RZ ;  /* 0x0000001f03007819 */ /* 0x000fc800000006ff */
[----:B------:R-:W1:Y:S02]  /*37b0*/  SYNCS.PHASECHK.TRANS64 P0, [UR7+0x140], R0 ;  /* 0x00014000ff0075a7 */ /* 0x000e640008001007 */
[----:B-1----:R-:W-:Y:S05]  /*37c0*/  @P0 EXIT ;  /* 0x000000000000094d */ /* 0x002fea0003800000 */
[----:B------:R-:W-:Y:S02]  /*37d0*/  SHF.L.U32 R3, R3, 0x1f, RZ ;  /* 0x0000001f03037819 */ /* 0x000fe400000006ff */
[----:B------:R-:W-:-:S07]  /*37e0*/  MOV R0, UR7 ;  /* 0x0000000700007c02 */ /* 0x000fce0008000f00 */
.L_x_68:
[----:B-1----:R1:W2:Y:S02]  /*37f0*/  SYNCS.PHASECHK.TRANS64.TRYWAIT P0, [R0+URZ+0x140], R3 ;  /* 0x00014003000075a7 */ /* 0x0022a400080011ff */
[----:B--2---:R-:W-:Y:S05]  /*3800*/  @!P0 NANOSLEEP.SYNCS 0x989680 ;  /* 0x009896800000895d */ /* 0x004fea0003900000 */
[----:B------:R-:W2:Y:S02]  /*3810*/  @!P0 SYNCS.PHASECHK.TRANS64 P0, [R0+URZ+0x140], R3 ;  /* 0x00014003000085a7 */ /* 0x000ea400080010ff */
[----:B--2---:R-:W-:Y:S05]  /*3820*/  @P0 EXIT ;  /* 0x000000000000094d */ /* 0x004fea0003800000 */
[----:B------:R-:W-:Y:S05]  /*3830*/  BRA `(.L_x_68) ;  /* 0xfffffffc00ec7947 */ /* 0x000fea000383ffff */
.L_x_61:
[----:B------:R-:W-:Y:S05]  /*3840*/  BRA.U UP5, `(.L_x_69) ;  /* 0x0000001105a07547 */ /* 0x000fea000b800000 */
[----:B------:R-:W-:Y:S01]  /*3850*/  UMOV UR6, 0x40 ;  /* 0x0000004000067882 */ /* 0x000fe20000000000 */
[----:B------:R-:W-:Y:S01]  /*3860*/  NOP ;  /* 0x0000000000007918 */ /* 0x000fe20000000000 */
[----:B------:R-:W-:Y:S01]  /*3870*/  ULEA UR6, UR5, UR6, 0x18 ;  /* 0x0000000605067291 */ /* 0x000fe2000f8ec0ff */
[----:B------:R-:W-:Y:S02]  /*3880*/  UMOV UR4, 0x400 ;  /* 0x0000040000047882 */ /* 0x000fe40000000000 */
[----:B------:R-:W-:-:S06]  /*3890*/  ULEA UR5, UR5, UR4, 0x18 ;  /* 0x0000000405057291 */ /* 0x000fcc000f8ec0ff */
[----:B------:R-:W1:Y:S02]  /*38a0*/  LDS.U8 R3, [UR6+0x1c] ;  /* 0x00001c06ff037984 */ /* 0x000e640008000000 */
[----:B-1----:R-:W-:-:S13]  /*38b0*/  ISETP.NE.AND P0, PT, R3, RZ, PT ;  /* 0x000000ff0300720c */ /* 0x002fda0003f05270 */
[----:B------:R-:W-:Y:S05]  /*38c0*/  @P0 BRA `(.L_x_70) ;  /* 0x0000000400080947 */ /* 0x000fea0003800000 */
[----:B------:R-:W-:Y:S02]  /*38d0*/  UISETP.NE.U32.AND UP1, UPT, UR34, 0x1, UPT ;  /* 0x000000012200788c */ /* 0x000fe4000bf25070 */
[----:B------:R-:W-:-:S07]  /*38e0*/  UIADD3 UR7, UPT, UPT, UR6, 0x8, URZ ;  /* 0x0000000806077890 */ /* 0x000fce000fffe0ff */
[----:B------:R-:W-:Y:S05]  /*38f0*/  BRA.U !UP1, `(.L_x_71) ;  /* 0x00000001099c7547 */ /* 0x000fea000b800000 */
[----:B------:R-:W-:Y:S01]  /*3900*/  ELECT P0, URZ, PT ;  /* 0x0000000000ff782f */ /* 0x000fe20003800000 */
[----:B------:R-:W-:-:S12]  /*3910*/  BSSY B0, `(.L_x_71) ;  /* 0x0000025000007945 */ /* 0x000fd80003800000 */
[----:B------:R-:W-:Y:S05]  /*3920*/  @!P0 BRA `(.L_x_72) ;  /* 0x00000000008c8947 */ /* 0x000fea0003800000 */
[----:B------:R-:W-:-:S05]  /*3930*/  UMOV UR4, 0x10 ;  /* 0x0000001000047882 */ /* 0x000fca0000000000 */
[----:B------:R-:W-:Y:S04]  /*3940*/  DEPBAR.LE SB1, 0x36 ;  /* 0x00009d800000791a */ /* 0x000fe80000000000 */
[----:B------:R-:W1:Y:S02]  /*3950*/  UTCATOMSWS.2CTA.FIND_AND_SET.ALIGN UP0, UR4, UR4 ;  /* 0x00000004000475e3 */ /* 0x000e640008200800 */
[----:B-1----:R-:W-:Y:S01]  /*3960*/  MOV R10, UR4 ;  /* 0x00000004000a7c02 */ /* 0x002fe20008000f00 */
[----:B------:R-:W-:Y:S06]  /*3970*/  BRA.U UP0, `(.L_x_73) ;  /* 0x0000000100187547 */ /* 0x000fec000b800000 */
.L_x_74:
[----:B------:R-:W-:Y:S05]  /*3980*/  NANOSLEEP 0x64 ;  /* 0x000000640000795d */ /* 0x000fea0003800000 */
[----:B------:R-:W-:-:S05]  /*3990*/  UMOV UR4, 0x10 ;  /* 0x0000001000047882 */ /* 0x000fca0000000000 */
[----:B------:R-:W-:Y:S04]  /*39a0*/  DEPBAR.LE SB1, 0x36 ;  /* 0x00009d800000791a */ /* 0x000fe80000000000 */
[----:B------:R-:W1:Y:S02]  /*39b0*/  UTCATOMSWS.2CTA.FIND_AND_SET.ALIGN UP0, UR4, UR4 ;  /* 0x00000004000475e3 */ /* 0x000e640008200800 */
[----:B-1----:R-:W-:Y:S01]  /*39c0*/  MOV R10, UR4 ;  /* 0x00000004000a7c02 */ /* 0x002fe20008000f00 */
[----:B------:R-:W-:Y:S05]  /*39d0*/  BRA.U !UP0, `(.L_x_74) ;  /* 0xfffffffd08e87547 */ /* 0x000fea000b83ffff */
.L_x_73:
[----:B------:R-:W1:Y:S01]  /*39e0*/  LDS R6, [UR6+0x10] ;  /* 0x00001006ff067984 */ /* 0x000e620008000800 */
[----:B------:R-:W-:Y:S01]  /*39f0*/  IMAD.U32 R3, RZ, RZ, UR5 ;  /* 0x00000005ff037e24 */ /* 0x000fe2000f8e00ff */
[----:B------:R-:W-:-:S03]  /*3a00*/  MOV R4, UR33 ;  /* 0x0000002100047c02 */ /* 0x000fc60008000f00 */
[----:B------:R-:W-:Y:S01]  /*3a10*/  VIADD R3, R3, 0x1e0 ;  /* 0x000001e003037836 */ /* 0x000fe20000000000 */
[----:B-1----:R-:W-:-:S04]  /*3a20*/  SHF.L.U32 R6, R6, 0x1f, RZ ;  /* 0x0000001f06067819 */ /* 0x002fc800000006ff */
[----:B------:R-:W1:Y:S02]  /*3a30*/  SYNCS.PHASECHK.TRANS64.TRYWAIT P0, [UR6+0x8], R6 ;  /* 0x00000806ff0075a7 */ /* 0x000e640008001106 */
[----:B-1----:R-:W-:Y:S05]  /*3a40*/  @P0 BRA `(.L_x_75) ;  /* 0x0000000000080947 */ /* 0x002fea0003800000 */
[----:B------:R-:W1:Y:S02]  /*3a50*/  SYNCS.PHASECHK.TRANS64.TRYWAIT P0, [UR6+0x8], R6 ;  /* 0x00000806ff0075a7 */ /* 0x000e640008001106 */
[----:B-1----:R-:W-:Y:S05]  /*3a60*/  @!P0 BRA `(.L_x_76) ;  /* 0x0000006400148947 */ /* 0x002fea0003800000 */
.L_x_75:
[----:B------:R-:W-:Y:S01]  /*3a70*/  PRMT R4, R4, 0x654, R3 ;  /* 0x0000065404047816 */ /* 0x000fe20000000003 */
[----:B------:R-:W-:Y:S01]  /*3a80*/  HFMA2 R3, -RZ, RZ, 0, 5.9604644775390625e-08 ;  /* 0x00000001ff037431 */ /* 0x000fe200000001ff */
[----:B------:R-:W-:Y:S01]  /*3a90*/  UPRMT UR4, UR33, 0x654, UR7 ;  /* 0x0000065421047896 */ /* 0x000fe20008000007 */
[----:B------:R-:W-:Y:S02]  /*3aa0*/  IMAD.MOV.U32 R7, RZ, RZ, 0xffff ;  /* 0x0000ffffff077424 */ /* 0x000fe400078e00ff */
[----:B-1----:R-:W-:Y:S02]  /*3ab0*/  IMAD.MOV.U32 R6, RZ, RZ, 0x4 ;  /* 0x00000004ff067424 */ /* 0x002fe400078e00ff */
[----:B------:R-:W-:Y:S01]  /*3ac0*/  IMAD.SHL.U32 R9, R10, 0x20, RZ ;  /* 0x000000200a097824 */ /* 0x000fe200078e00ff */
[----:B------:R-:W-:Y:S02]  /*3ad0*/  MOV R5, UR4 ;  /* 0x0000000400057c02 */ /* 0x000fe40008000f00 */
[-C--:B------:R-:W-:Y:S01]  /*3ae0*/  SHF.L.U32 R8, R7, R10.reuse, RZ ;  /* 0x0000000a07087219 */ /* 0x080fe200000006ff */
[----:B------:R1:W-:Y:S01]  /*3af0*/  SYNCS.ARRIVE.TRANS64.RED RZ, [UR4], R6 ;  /* 0x00000006ffff79a7 */ /* 0x0003e20008000404 */
[----:B------:R-:W-:Y:S01]  /*3b00*/  SHF.L.U32 R7, R3, R10, RZ ;  /* 0x0000000a03077219 */ /* 0x000fe200000006ff */
[----:B------:R1:W-:Y:S04]  /*3b10*/  STS [UR5+0x1e0], R9 ;  /* 0x0001e009ff007988 */ /* 0x0003e80008000805 */
[----:B------:R1:W-:Y:S04]  /*3b20*/  STAS [R4.64], R10 ;  /* 0x0000000a04007dbd */ /* 0x0003e8000c0008ff */
[----:B------:R1:W-:Y:S04]  /*3b30*/  ATOMS.OR RZ, [UR6+0x14], R8 ;  /* 0x00001408ffff798c */ /* 0x0003e8000b000006 */
[----:B------:R1:W-:Y:S04]  /*3b40*/  ATOMS.OR RZ, [UR6+0x18], R7 ;  /* 0x00001807ffff798c */ /* 0x0003e8000b000006 */
[----:B------:R1:W-:Y:S02]  /*3b50*/  ATOMS.XOR RZ, [UR6+0x10], R3 ;  /* 0x00001003ffff798c */ /* 0x0003e4000b800006 */
.L_x_72:
[----:B------:R-:W-:Y:S05]  /*3b60*/  BSYNC B0 ;  /* 0x0000000000007941 */ /* 0x000fea0003800000 */
.L_x_71:
[----:B------:R-:W-:Y:S05]  /*3b70*/  BRA.U UP1, `(.L_x_77) ;  /* 0x00000001016c7547 */ /* 0x000fea000b800000 */
[----:B------:R-:W-:-:S03]  /*3b80*/  UMOV UR4, 0xffffffff ;  /* 0xffffffff00047882 */ /* 0x000fc60000000000 */
[----:B------:R-:W-:Y:S05]  /*3b90*/  BRA.DIV UR4, `(.L_x_78) ;  /* 0x0000006204e07947 */ /* 0x000fea000b800000 */
[----:B------:R-:W-:-:S13]  /*3ba0*/  ELECT P0, URZ, PT ;  /* 0x0000000000ff782f */ /* 0x000fda0003800000 */
.L_x_171:
[----:B------:R-:W-:Y:S05]  /*3bb0*/  @!P0 BRA `(.L_x_77) ;  /* 0x00000000005c8947 */ /* 0x000fea0003800000 */
[----:B-1----:R-:W1:Y:S02]  /*3bc0*/  LDS R4, [UR6+0x10] ;  /* 0x00001006ff047984 */ /* 0x002e640008000800 */
[----:B-1----:R-:W-:-:S04]  /*3bd0*/  SHF.L.U32 R4, R4, 0x1f, RZ ;  /* 0x0000001f04047819 */ /* 0x002fc800000006ff */
[----:B------:R-:W1:Y:S02]  /*3be0*/  SYNCS.PHASECHK.TRANS64.TRYWAIT P0, [UR6+0x8], R4 ;  /* 0x00000804ff0075a7 */ /* 0x000e640008001106 */
[----:B-1----:R-:W-:Y:S05]  /*3bf0*/  @P0 BRA `(.L_x_79) ;  /* 0x0000000000080947 */ /* 0x002fea0003800000 */
[----:B------:R-:W1:Y:S02]  /*3c00*/  SYNCS.PHASECHK.TRANS64.TRYWAIT P0, [UR6+0x8], R4 ;  /* 0x00000804ff0075a7 */ /* 0x000e640008001106 */
[----:B-1----:R-:W-:Y:S05]  /*3c10*/  @!P0 BRA `(.L_x_80) ;  /* 0x0000006000e48947 */ /* 0x002fea0003800000 */
.L_x_79:
[----:B------:R-:W2:Y:S01]  /*3c20*/  LDS R6, [UR5+0x1e0] ;  /* 0x0001e005ff067984 */ /* 0x000ea20008000800 */
[----:B-1----:R-:W-:Y:S02]  /*3c30*/  HFMA2 R3, -RZ, RZ, 0, 5.9604644775390625e-08 ;  /* 0x00000001ff037431 */ /* 0x002fe400000001ff */
[----:B------:R-:W-:Y:S01]  /*3c40*/  IMAD.MOV.U32 R4, RZ, RZ, 0xffff ;  /* 0x0000ffffff047424 */ /* 0x000fe200078e00ff */
[----:B------:R-:W-:Y:S01]  /*3c50*/  UPRMT UR4, UR33, 0x654, UR7 ;  /* 0x0000065421047896 */ /* 0x000fe20008000007 */
[----:B--2---:R-:W-:-:S03]  /*3c60*/  IMAD.SHL.U32 R5, R6, 0x20, RZ ;  /* 0x0000002006057824 */ /* 0x004fc600078e00ff */
[-C--:B------:R-:W-:Y:S02]  /*3c70*/  SHF.L.U32 R4, R4, R6.reuse, RZ ;  /* 0x0000000604047219 */ /* 0x080fe400000006ff */
[----:B------:R-:W-:Y:S01]  /*3c80*/  SHF.L.U32 R6, R3, R6, RZ ;  /* 0x0000000603067219 */ /* 0x000fe200000006ff */
[----:B------:R2:W-:Y:S04]  /*3c90*/  STS [UR5+0x1e0], R5 ;  /* 0x0001e005ff007988 */ /* 0x0005e80008000805 */
[----:B------:R2:W-:Y:S04]  /*3ca0*/  ATOMS.OR RZ, [UR6+0x14], R4 ;  /* 0x00001404ffff798c */ /* 0x0005e8000b000006 */
[----:B------:R2:W-:Y:S01]  /*3cb0*/  ATOMS.OR RZ, [UR6+0x18], R6 ;  /* 0x00001806ffff798c */ /* 0x0005e2000b000006 */
[----:B------:R-:W-:Y:S03]  /*3cc0*/  SYNCS.ARRIVE.TRANS64.RED.A1T0 RZ, [UR4], RZ ;  /* 0x000000ffffff79a7 */ /* 0x000fe60008100404 */
[----:B------:R2:W-:Y:S01]  /*3cd0*/  ATOMS.XOR RZ, [UR6+0x10], R3 ;  /* 0x00001003ffff798c */ /* 0x0005e2000b800006 */
[----:B------:R-:W-:Y:S05]  /*3ce0*/  BRA `(.L_x_77) ;  /* 0x0000000000107947 */ /* 0x000fea0003800000 */
.L_x_70:
[----:B------:R-:W-:Y:S02]  /*3cf0*/  MOV R3, 0xffffffff ;  /* 0xffffffff00037802 */ /* 0x000fe40000000f00 */
[----:B------:R-:W-:-:S03]  /*3d00*/  MOV R4, 0x3d30 ;  /* 0x00003d3000047802 */ /* 0x000fc60000000f00 */
[----:B------:R1:W-:Y:S04]  /*3d10*/  STS [UR5+0x1e0], R3 ;  /* 0x0001e003ff007988 */ /* 0x0003e80008000805 */
[----:B-1----:R-:W-:Y:S05]  /*3d20*/  CALL.REL.NOINC `($__internal_1_$__cuda_sm10x_tcgen05_guardrail_trap_phase_invalid_during_alloc) ;  /* 0x0000006400f47944 */ /* 0x002fea0003c00000 */
.L_x_77:
[----:B------:R-:W-:Y:S05]  /*3d30*/  WARPSYNC.ALL ;  /* 0x0000000000007948 */ /* 0x000fea0003800000 */
[----:B------:R-:W3:Y:S01]  /*3d40*/  S2UR UR4, SR_CgaCtaId ;  /* 0x00000000000479c3 */ /* 0x000ee20000008800 */
[----:B------:R-:W-:Y:S01]  /*3d50*/  UMOV UR18, 0x400 ;  /* 0x0000040000127882 */ /* 0x000fe20000000000 */
[----:B------:R-:W-:-:S06]  /*3d60*/  NOP ;  /* 0x0000000000007918 */ /* 0x000fcc0000000000 */
[----:B------:R-:W-:Y:S06]  /*3d70*/  BAR.ARV 0x6, 0xa0 ;  /* 0x0182800000007b1d */ /* 0x000fec0000002000 */
[----:B------:R-:W4:Y:S01]  /*3d80*/  LDCU UR6, c[0x0][0x38c] ;  /* 0x00007180ff0677ac */ /* 0x000f220008000800 */
[----:B------:R-:W-:Y:S01]  /*3d90*/  LOP3.LUT R0, R0, 0xffff, RZ, 0xc0, !PT ;  /* 0x0000ffff00007812 */ /* 0x000fe200078ec0ff */
[----:B-1----:R-:W-:Y:S01]  /*3da0*/  IMAD.MOV.U32 R9, RZ, RZ, 0x1 ;  /* 0x00000001ff097424 */ /* 0x002fe200078e00ff */
[----:B------:R-:W-:Y:S01]  /*3db0*/  LOP3.LUT R2, R2, 0xffff, RZ, 0xc0, !PT ;  /* 0x0000ffff02027812 */ /* 0x000fe200078ec0ff */
[----:B------:R-:W-:Y:S01]  /*3dc0*/  IMAD.MOV.U32 R8, RZ, RZ, RZ ;  /* 0x000000ffff087224 */ /* 0x000fe200078e00ff */
[----:B------:R-:W-:Y:S01]  /*3dd0*/  R2UR UR31, R0 ;  /* 0x00000000001f72ca */ /* 0x000fe200000e0000 */
[----:B------:R-:W-:Y:S01]  /*3de0*/  UMOV UR24, URZ ;  /* 0x000000ff00187c82 */ /* 0x000fe20008000000 */
[----:B------:R-:W-:Y:S01]  /*3df0*/  R2UR UR21, R2 ;  /* 0x00000000021572ca */ /* 0x000fe200000e0000 */
[----:B------:R-:W-:Y:S01]  /*3e00*/  UMOV UR15, URZ ;  /* 0x000000ff000f7c82 */ /* 0x000fe20008000000 */
[----:B------:R-:W-:Y:S01]  /*3e10*/  UMOV UR14, URZ ;  /* 0x000000ff000e7c82 */ /* 0x000fe20008000000 */
[----:B---3--:R-:W-:-:S02]  /*3e20*/  ULEA UR18, UR4, UR18, 0x18 ;  /* 0x0000001204127291 */ /* 0x008fc4000f8ec0ff */
[----:B------:R-:W-:Y:S02]  /*3e30*/  UISETP.NE.AND UP3, UPT, UR34, URZ, UPT ;  /* 0x000000ff2200728c */ /* 0x000fe4000bf65270 */
[----:B------:R-:W-:Y:S02]  /*3e40*/  UIADD3 UR5, UPT, UPT, UR18, 0x7280, URZ ;  /* 0x0000728012057890 */ /* 0x000fe4000fffe0ff */
[----:B------:R-:W-:Y:S02]  /*3e50*/  UIADD3 UR4, UPT, UPT, UR18, 0x29280, URZ ;  /* 0x0002928012047890 */ /* 0x000fe4000fffe0ff */
[----:B----4-:R-:W-:Y:S01]  /*3e60*/  UIADD3 UR6, UPT, UPT, UR6, 0x3f, URZ ;  /* 0x0000003f06067890 */ /* 0x010fe2000fffe0ff */
[----:B--2---:R-:W1:Y:S01]  /*3e70*/  LDS R3, [UR18+0x1e0] ;  /* 0x0001e012ff037984 */ /* 0x004e620008000800 */
[----:B------:R-:W-:Y:S02]  /*3e80*/  USHF.R.U32.HI UR5, URZ, 0x4, UR5 ;  /* 0x00000004ff057899 */ /* 0x000fe40008011605 */
[----:B------:R-:W-:-:S02]  /*3e90*/  USHF.R.S32.HI UR25, URZ, 0x1f, UR6 ;  /* 0x0000001fff197899 */ /* 0x000fc40008011406 */
[----:B------:R-:W-:Y:S02]  /*3ea0*/  USHF.R.U32.HI UR4, URZ, 0x4, UR4 ;  /* 0x00000004ff047899 */ /* 0x000fe40008011604 */
[----:B------:R-:W-:Y:S02]  /*3eb0*/  ULEA.HI UR25, UR25, UR6, URZ, 0x6 ;  /* 0x0000000619197291 */ /* 0x000fe4000f8f30ff */
[----:B------:R-:W-:Y:S02]  /*3ec0*/  ULOP3.LUT UR5, UR5, 0x3fff, URZ, 0xc0, !UPT ;  /* 0x00003fff05057892 */ /* 0x000fe4000f8ec0ff */
[----:B------:R-:W-:Y:S02]  /*3ed0*/  USHF.R.S32.HI UR25, URZ, 0x6, UR25 ;  /* 0x00000006ff197899 */ /* 0x000fe40008011419 */
[----:B------:R-:W-:Y:S02]  /*3ee0*/  ULOP3.LUT UR4, UR4, 0x3fff, URZ, 0xc0, !UPT ;  /* 0x00003fff04047892 */ /* 0x000fe4000f8ec0ff */
[----:B------:R-:W-:-:S02]  /*3ef0*/  UISETP.LT.AND UP0, UPT, UR25, 0x1, UPT ;  /* 0x000000011900788c */ /* 0x000fc4000bf01270 */
[----:B------:R-:W-:Y:S02]  /*3f00*/  ULOP3.LUT UR22, UR5, 0x10000, URZ, 0xfc, !UPT ;  /* 0x0001000005167892 */ /* 0x000fe4000f8efcff */
[----:B------:R-:W-:Y:S02]  /*3f10*/  ULOP3.LUT UR4, UR4, 0x10000, URZ, 0xfc, !UPT ;  /* 0x0001000004047892 */ /* 0x000fe4000f8efcff */
[----:B------:R-:W-:Y:S01]  /*3f20*/  USEL UR30, UR25, 0x1, !UP0 ;  /* 0x00000001191e7887 */ /* 0x000fe2000c000000 */
[----:B------:R-:W-:Y:S01]  /*3f30*/  UMOV UR28, 0x0 ;  /* 0x00000000001c7882 */ /* 0x000fe20000000000 */
[----:B------:R-:W-:Y:S01]  /*3f40*/  UMOV UR29, 0x101c0010 ;  /* 0x101c0010001d7882 */ /* 0x000fe20000000000 */
[----:B------:R-:W-:Y:S01]  /*3f50*/  UMOV UR26, 0x0 ;  /* 0x00000000001a7882 */ /* 0x000fe20000000000 */
[----:B------:R-:W-:Y:S01]  /*3f60*/  UMOV UR27, 0x101c0010 ;  /* 0x101c0010001b7882 */ /* 0x000fe20000000000 */
[----:B-1----:R-:W-:Y:S02]  /*3f70*/  R2UR UR32, R3 ;  /* 0x00000000032072ca */ /* 0x002fe400000e0000 */
[----:B------:R-:W-:-:S13]  /*3f80*/  CS2R R2, SRZ ;  /* 0x0000000000027805 */ /* 0x000fda000001ff00 */
.L_x_88:
[C---:B------:R-:W-:Y:S02]  /*3f90*/  LEA R0, R8.reuse, UR18, 0x3 ;  /* 0x0000001208007c11 */ /* 0x040fe4000f8e18ff */
[----:B------:R-:W-:Y:S02]  /*3fa0*/  SHF.L.U32 R5, R3, 0x1f, RZ ;  /* 0x0000001f03057819 */ /* 0x000fe400000006ff */
[----:B------:R-:W-:Y:S02]  /*3fb0*/  LEA R4, R8, UR18, 0x4 ;  /* 0x0000001208047c11 */ /* 0x000fe4000f8e20ff */
[----:B------:R-:W1:Y:S02]  /*3fc0*/  SYNCS.PHASECHK.TRANS64.TRYWAIT P0, [R0+URZ+0x130], R5 ;  /* 0x00013005000075a7 */ /* 0x000e6400080011ff */
[----:B-1-3--:R-:W-:Y:S05]  /*3fd0*/  @!P0 BRA `(.L_x_81) ;  /* 0x00000060000c8947 */ /* 0x00afea0003800000 */
.L_x_172:
[----:B-1----:R-:W1:Y:S01]  /*3fe0*/  LDS.128 R4, [R4+0x1c0] ;  /* 0x0001c00004047984 */ /* 0x002e620000000c00 */
[----:B------:R-:W-:Y:S02]  /*3ff0*/  VIADD R0, R0, 0x140 ;  /* 0x0000014000007836 */ /* 0x000fe40000000000 */
[----:B------:R-:W-:Y:S01]  /*4000*/  VIADD R8, R8, 0x1 ;  /* 0x0000000108087836 */ /* 0x000fe20000000000 */
[----:B------:R-:W-:Y:S01]  /*4010*/  @!PT LDS RZ, [RZ] ;  /* 0x00000000fffff984 */ /* 0x000fe20000000800 */
[----:B------:R-:W-:Y:S01]  /*4020*/  @!PT LDS RZ, [RZ] ;  /* 0x00000000fffff984 */ /* 0x000fe20000000800 */
[----:B------:R-:W-:Y:S01]  /*4030*/  @!PT LDS RZ, [RZ] ;  /* 0x00000000fffff984 */ /* 0x000fe20000000800 */
[----:B------:R-:W-:Y:S01]  /*4040*/  @!PT LDS RZ, [RZ] ;  /* 0x00000000fffff984 */ /* 0x000fe20000000800 */
[----:B------:R2:W-:Y:S06]  /*4050*/  MEMBAR.ALL.CTA ;  /* 0x0000000000007992 */ /* 0x0005ec0000008000 */
[----:B--2---:R-:W2:Y:S01]  /*4060*/  FENCE.VIEW.ASYNC.S ;  /* 0x00000000000073c6 */ /* 0x004ea20000000000 */
[----:B------:R-:W-:-:S04]  /*4070*/  PRMT R0, RZ, 0x654, R0 ;  /* 0x00000654ff007816 */ /* 0x000fc80000000000 */
[----:B--2---:R2:W-:Y:S01]  /*4080*/  SYNCS.ARRIVE.TRANS64.RED.A1T0 RZ, [R0+URZ], RZ ;  /* 0x000000ff00ff79a7 */ /* 0x0045e200081004ff */
[----:B-1----:R-:W-:Y:S01]  /*4090*/  LOP3.LUT P1, RZ, R6, 0x1, RZ, 0xc0, !PT ;  /* 0x0000000106ff7812 */ /* 0x002fe2000782c0ff */
[----:B--2---:R-:W-:-:S12]  /*40a0*/  BRA.U UP3, `(.L_x_82) ;  /* 0x0000000103e07547 */ /* 0x004fd8000b800000 */
[----:B------:R-:W1:Y:S01]  /*40b0*/  LDCU UR5, c[0x0][0x38c] ;  /* 0x00007180ff0577ac */ /* 0x000e620008000800 */
[----:B------:R-:W-:Y:S02]  /*40c0*/  PLOP3.LUT P2, PT, PT, PT, PT, 0x80, 0x8 ;  /* 0x000000000008781c */ /* 0x000fe40003f4f070 */
[----:B------:R-:W-:Y:S01]  /*40d0*/  SHF.L.U32 R5, R9, 0x1f, RZ ;  /* 0x0000001f09057819 */ /* 0x000fe200000006ff */
[----:B------:R-:W-:Y:S02]  /*40e0*/  ULEA UR23, UR24, UR18, 0x3 ;  /* 0x0000001218177291 */ /* 0x000fe4000f8e18ff */
[----:B------:R-:W-:Y:S02]  /*40f0*/  UIMAD UR19, UR24, 0x70, UR32 ;  /* 0x00000070181378a4 */ /* 0x000fe4000f8e0220 */
[----:B-1----:R-:W-:-:S06]  /*4100*/  UISETP.GE.AND UP0, UPT, UR5, 0x1, UPT ;  /* 0x000000010500788c */ /* 0x002fcc000bf06270 */
[----:B------:R-:W-:-:S05]  /*4110*/  PLOP3.LUT P0, PT, PT, PT, UP0, 0x80, 0x8 ;  /* 0x000000000008781c */ /* 0x000fca0003f0f008 */
[----:B------:R-:W-:-:S08]  /*4120*/  @UP0 ULEA UR5, UR15, UR18, 0x3 ;  /* 0x000000120f050291 */ /* 0x000fd0000f8e18ff */
[----:B------:R-:W-:-:S04]  /*4130*/  @P0 SHF.L.U32 R0, R2, 0x1f, RZ ;  /* 0x0000001f02000819 */ /* 0x000fc800000006ff */
[----:B------:R1:W2:Y:S01]  /*4140*/  @P0 SYNCS.PHASECHK.TRANS64.TRYWAIT P2, [UR5], R0 ;  /* 0x00000000ff0005a7 */ /* 0x0002a20008041105 */
[----:B------:R-:W3:Y:S02]  /*4150*/  SYNCS.PHASECHK.TRANS64.TRYWAIT P0, [UR23+0x170], R5 ;  /* 0x00017005ff0075a7 */ /* 0x000ee40008001117 */
[----:B-123--:R-:W-:Y:S05]  /*4160*/  @!P0 BRA `(.L_x_83) ;  /* 0x0000005c00bc8947 */ /* 0x00efea0003800000 */
.L_x_174:
[----:B------:R-:W-:Y:S01]  /*4170*/  UMOV UR20, UR14 ;  /* 0x0000000e00147c82 */ /* 0x000fe20008000000 */
[----:B------:R-:W-:Y:S05]  /*4180*/  BRA.U !UP0, `(.L_x_84) ;  /* 0x0000000108987547 */ /* 0x000fea000b800000 */
[----:B------:R-:W-:Y:S02]  /*4190*/  UIADD3 UR20, UPT, UPT, UR30, UR14, URZ ;  /* 0x0000000e1e147290 */ /* 0x000fe4000fffe0ff */
[----:B------:R-:W-:Y:S01]  /*41a0*/  UPLOP3.LUT UP2, UPT, UPT, UPT, UPT, 0x40, 0x4 ;  /* 0x000000000004789c */ /* 0x000fe20003f4e870 */
[----:B------:R-:W-:Y:S01]  /*41b0*/  UMOV UR16, UR25 ;  /* 0x0000001900107c82 */ /* 0x000fe20008000000 */
[----:B------:R-:W-:-:S09]  /*41c0*/  UMOV UR5, UR15 ;  /* 0x0000000f00057c82 */ /* 0x000fd20008000000 */
.L_x_87:
[----:B--2---:R-:W-:Y:S01]  /*41d0*/  ULEA UR7, UR5, UR18, 0x3 ;  /* 0x0000001205077291 */ /* 0x004fe2000f8e18ff */
[----:B---3--:R-:W-:Y:S11]  /*41e0*/  @P2 BRA `(.L_x_85) ;  /* 0x00000000000c2947 */ /* 0x008ff60003800000 */
[----:B-1----:R-:W-:Y:S04]  /*41f0*/  SHF.L.U32 R5, R2, 0x1f, RZ ;  /* 0x0000001f02057819 */ /* 0x002fe800000006ff */
[----:B------:R-:W1:Y:S02]  /*4200*/  SYNCS.PHASECHK.TRANS64.TRYWAIT P0, [UR7], R5 ;  /* 0x00000005ff0075a7 */ /* 0x000e640008001107 */
[----:B-1----:R-:W-:Y:S05]  /*4210*/  @!P0 BRA `(.L_x_86) ;  /* 0x0000005c00a88947 */ /* 0x002fea0003800000 */
.L_x_85:
[----:B------:R-:W-:Y:S01]  /*4220*/  UISETP.NE.AND UP0, UPT, UR16, 0x1, UPT ;  /* 0x000000011000788c */ /* 0x000fe2000bf05270 */
[----:B------:R-:W-:Y:S01]  /*4230*/  PLOP3.LUT P2, PT, PT, PT, PT, 0x80, 0x8 ;  /* 0x000000000008781c */ /* 0x000fe20003f4f070 */
[----:B------:R-:W-:Y:S02]  /*4240*/  UIADD3 UR6, UPT, UPT, UR5, 0x1, URZ ;  /* 0x0000000105067890 */ /* 0x000fe4000fffe0ff */
[----:B------:R-:W-:Y:S02]  /*4250*/  UIADD3 UR17, UPT, UPT, UR7, 0x88, URZ ;  /* 0x0000008807117890 */ /* 0x000fe4000fffe0ff */
[----:B------:R-:W-:Y:S01]  /*4260*/  UISETP.NE.AND UP1, UPT, UR6, 0x11, UPT ;  /* 0x000000110600788c */ /* 0x000fe2000bf25270 */
[----:B------:R-:W-:Y:S01]  /*4270*/  PLOP3.LUT P0, PT, PT, PT, UP0, 0x80, 0x8 ;  /* 0x000000000008781c */ /* 0x000fe20003f0f008 */
[----:B------:R-:W-:Y:S02]  /*4280*/  UIADD3 UR14, UPT, UPT, UR14, 0x1, URZ ;  /* 0x000000010e0e7890 */ /* 0x000fe4000fffe0ff */
[----:B------:R-:W-:Y:S02]  /*4290*/  USEL UR8, URZ, 0x1, UP1 ;  /* 0x00000001ff087887 */ /* 0x000fe40008800000 */
[----:B------:R-:W-:Y:S02]  /*42a0*/  USEL UR15, UR6, URZ, UP1 ;  /* 0x000000ff060f7287 */ /* 0x000fe40008800000 */
[----:B------:R-:W-:Y:S02]  /*42b0*/  UIADD3 UR16, UPT, UPT, UR16, -0x1, URZ ;  /* 0xffffffff10107890 */ /* 0x000fe4000fffe0ff */
[----:B------:R-:W-:Y:S01]  /*42c0*/  @UP0 ULEA UR6, UR15, UR18, 0x3 ;  /* 0x000000120f060291 */ /* 0x000fe2000f8e18ff */
[----:B------:R-:W-:Y:S01]  /*42d0*/  LOP3.LUT R2, R2, UR8, RZ, 0x3c, !PT ;  /* 0x0000000802027c12 */ /* 0x000fe2000f8e3cff */
[----:B------:R-:W-:Y:S01]  /*42e0*/  ULEA UR8, UR5, UR22, 0x9 ;  /* 0x0000001605087291 */ /* 0x000fe2000f8e48ff */
[----:B------:R-:W-:Y:S02]  /*42f0*/  UMOV UR7, 0x80004020 ;  /* 0x8000402000077882 */ /* 0x000fe40000000000 */
[----:B-1----:R-:W-:Y:S01]  /*4300*/  @P0 SHF.L.U32 R0, R2, 0x1f, RZ ;  /* 0x0000001f02000819 */ /* 0x002fe200000006ff */
[----:B------:R-:W-:Y:S01]  /*4310*/  UIADD3 UR10, UPT, UPT, UR8, 0x2, URZ ;  /* 0x00000002080a7890 */ /* 0x000fe2000fffe0ff */
[----:B------:R-:W-:Y:S02]  /*4320*/  UMOV UR9, 0x80004020 ;  /* 0x8000402000097882 */ /* 0x000fe40000000000 */
[----:B------:R2:W3:Y:S01]  /*4330*/  @P0 SYNCS.PHASECHK.TRANS64.TRYWAIT P2, [UR6], R0 ;  /* 0x00000000ff0005a7 */ /* 0x0004e20008041106 */
[----:B------:R-:W-:Y:S02]  /*4340*/  UIMAD UR6, UR5, 0xe0, UR4 ;  /* 0x000000e0050678a4 */ /* 0x000fe4000f8e0204 */
[----:B------:R-:W-:Y:S02]  /*4350*/  UISETP.NE.AND UP0, UPT, UR14, UR20, UPT ;  /* 0x000000140e00728c */ /* 0x000fe4000bf05270 */
[----:B------:R-:W-:Y:S01]  /*4360*/  UIADD3 UR12, UPT, UPT, UR6, 0x2, URZ ;  /* 0x00000002060c7890 */ /* 0x000fe2000fffe0ff */
[----:B------:R-:W-:Y:S01]  /*4370*/  UMOV UR13, 0x80004020 ;  /* 0x80004020000d7882 */ /* 0x000fe20000000000 */
[----:B------:R-:W-:Y:S01]  /*4380*/  UMOV UR11, 0x80004020 ;  /* 0x80004020000b7882 */ /* 0x000fe20000000000 */
[----:B------:R-:W-:Y:S02]  /*4390*/  UMOV UR5, UR15 ;  /* 0x0000000f00057c82 */ /* 0x000fe40008000000 */
[----:B------:R2:W-:Y:S01]  /*43a0*/  UTCQMMA.2CTA gdesc[UR8], gdesc[UR6], tmem[UR19], tmem[UR28], idesc[UR29], UP2 ;  /* 0x00ff1c06080075ea */ /* 0x0005e20009200313 */
[----:B------:R-:W-:Y:S03]  /*43b0*/  UPLOP3.LUT UP2, UPT, UPT, UPT, UPT, 0x80, 0x8 ;  /* 0x000000000008789c */ /* 0x000fe60003f4f070 */
[----:B------:R2:W-:Y:S01]  /*43c0*/  UTCQMMA.2CTA gdesc[UR10], gdesc[UR12], tmem[UR19], tmem[UR26], idesc[UR27], UPT ;  /* 0x00ff1a0c0a0075ea */ /* 0x0005e2000ba00313 */
[----:B------:R2:W-:Y:S01]  /*43d0*/  UTCBAR.2CTA.MULTICAST [UR17], URZ, UR21 ;  /* 0x000000ff110073e9 */ /* 0x0005e20008200815 */
[----:B------:R-:W-:Y:S06]  /*43e0*/  BRA.U UP0, `(.L_x_87) ;  /* 0xfffffffd00787547 */ /* 0x000fec000b83ffff */
.L_x_84:
[----:B------:R-:W-:Y:S01]  /*43f0*/  UIADD3 UR5, UPT, UPT, UR23, 0x150, URZ ;  /* 0x0000015017057890 */ /* 0x000fe2000fffe0ff */
[----:B------:R-:W-:-:S08]  /*4400*/  UMOV UR14, UR20 ;  /* 0x00000014000e7c82 */ /* 0x000fd00008000000 */
[----:B------:R4:W-:Y:S01]  /*4410*/  UTCBAR.2CTA.MULTICAST [UR5], URZ, UR31 ;  /* 0x000000ff050073e9 */ /* 0x0009e2000820081f */
[----:B------:R-:W-:Y:S02]  /*4420*/  NOP ;  /* 0x0000000000007918 */ /* 0x000fe40000000000 */
.L_x_82:
[----:B----4-:R-:W-:Y:S01]  /*4430*/  UIADD3 UR5, UPT, UPT, UR24, 0x1, URZ ;  /* 0x0000000118057890 */ /* 0x010fe2000fffe0ff */
[----:B------:R-:W-:-:S03]  /*4440*/  ISETP.NE.AND P0, PT, R8, 0x2, PT ;  /* 0x000000020800780c */ /* 0x000fc60003f05270 */
[----:B------:R-:W-:Y:S01]  /*4450*/  UISETP.NE.AND UP0, UPT, UR5, 0x4, UPT ;  /* 0x000000040500788c */ /* 0x000fe2000bf05270 */
[----:B-12---:R-:W-:Y:S02]  /*4460*/  SEL R0, RZ, 0x1, P0 ;  /* 0x00000001ff007807 */ /* 0x006fe40000000000 */
[----:B------:R-:W-:Y:S01]  /*4470*/  SEL R8, R8, RZ, P0 ;  /* 0x000000ff08087207 */ /* 0x000fe20000000000 */
[----:B------:R-:W-:Y:S01]  /*4480*/  USEL UR6, URZ, 0x1, UP0 ;  /* 0x00000001ff067887 */ /* 0x000fe20008000000 */
[----:B------:R-:W-:Y:S01]  /*4490*/  LOP3.LUT R3, R3, R0, RZ, 0x3c, !PT ;  /* 0x0000000003037212 */ /* 0x000fe200078e3cff */
[----:B------:R-:W-:-:S04]  /*44a0*/  USEL UR24, UR5, URZ, UP0 ;  /* 0x000000ff05187287 */ /* 0x000fc80008000000 */
[----:B------:R-:W-:Y:S01]  /*44b0*/  LOP3.LUT R9, R9, UR6, RZ, 0x3c, !PT ;  /* 0x0000000609097c12 */ /* 0x000fe2000f8e3cff */
[----:B------:R-:W-:Y:S07]  /*44c0*/  @P1 BRA `(.L_x_88) ;  /* 0xfffffff800b01947 */ /* 0x000fee000383ffff */
[----:B------:R-:W1:Y:S01]  /*44d0*/  S2UR UR8, SR_CgaCtaId ;  /* 0x00000000000879c3 */ /* 0x000e620000008800 */
[----:B------:R-:W-:Y:S01]  /*44e0*/  ELECT P0, URZ, PT ;  /* 0x0000000000ff782f */ /* 0x000fe20003800000 */
[----:B------:R-:W-:Y:S01]  /*44f0*/  HFMA2 R0, -RZ, RZ, 0, 5.9604644775390625e-08 ;  /* 0x00000001ff007431 */ /* 0x000fe200000001ff */
[----:B------:R-:W-:-:S05]  /*4500*/  UMOV UR4, 0x40 ;  /* 0x0000004000047882 */ /* 0x000fca0000000000 */
[----:B------:R-:W-:Y:S01]  /*4510*/  UVIRTCOUNT.DEALLOC.SMPOOL 0x80 ;  /* 0x000000800000784c */ /* 0x000fe20000000000 */
[----:B------:R-:W-:Y:S02]  /*4520*/  UISETP.NE.AND UP1, UPT, UR34, URZ, UPT ;  /* 0x000000ff2200728c */ /* 0x000fe4000bf25270 */
[----:B-1----:R-:W-:-:S09]  /*4530*/  ULEA UR8, UR8, UR4, 0x18 ;  /* 0x0000000408087291 */ /* 0x002fd2000f8ec0ff */
[----:B------:R1:W-:Y:S01]  /*4540*/  @P0 STS.U8 [UR8+0x1c], R0 ;  /* 0x00001c00ff000988 */ /* 0x0003e20008000008 */
[----:B------:R-:W-:Y:S05]  /*4550*/  BRA.U UP1, `(.L_x_89) ;  /* 0x0000000101a07547 */ /* 0x000fea000b800000 */
[----:B------:R-:W-:Y:S01]  /*4560*/  UIADD3 UR7, UPT, UPT, UR18, 0x170, URZ ;  /* 0x0000017012077890 */ /* 0x000fe2000fffe0ff */
[----:B------:R-:W-:-:S03]  /*4570*/  SHF.L.U32 R3, R9, 0x1f, RZ ;  /* 0x0000001f09037819 */ /* 0x000fc600000006ff */
[----:B------:R-:W-:-:S09]  /*4580*/  ULEA UR4, UR24, UR7, 0x3 ;  /* 0x0000000718047291 */ /* 0x000fd2000f8e18ff */
[----:B------:R-:W2:Y:S02]  /*4590*/  SYNCS.PHASECHK.TRANS64.TRYWAIT P0, [UR4], R3 ;  /* 0x00000003ff0075a7 */ /* 0x000ea40008001104 */
[----:B--2---:R-:W-:Y:S05]  /*45a0*/  @!P0 BRA `(.L_x_90) ;  /* 0x0000005800dc8947 */ /* 0x004fea0003800000 */
.L_x_177:
        /* <DEDUP_REMOVED lines=9> */
.L_x_179:
        /* <DEDUP_REMOVED lines=9> */
.L_x_181:
[----:B------:R-:W-:-:S04]  /*46d0*/  UIADD3 UR4, UPT, UPT, UR4, 0x1, URZ ;  /* 0x0000000104047890 */ /* 0x000fc8000fffe0ff */
[----:B------:R-:W-:-:S04]  /*46e0*/  UISETP.NE.AND UP0, UPT, UR4, 0x4, UPT ;  /* 0x000000040400788c */ /* 0x000fc8000bf05270 */
[----:B------:R-:W-:Y:S02]  /*46f0*/  USEL UR5, URZ, 0x1, UP0 ;  /* 0x00000001ff057887 */ /* 0x000fe40008000000 */
[----:B------:R-:W-:-:S04]  /*4700*/  USEL UR4, UR4, URZ, UP0 ;  /* 0x000000ff04047287 */ /* 0x000fc80008000000 */
[----:B------:R-:W-:Y:S01]  /*4710*/  ULEA UR4, UR4, UR7, 0x3 ;  /* 0x0000000704047291 */ /* 0x000fe2000f8e18ff */
[----:B-1----:R-:W-:-:S04]  /*4720*/  LOP3.LUT R3, R2, UR5, RZ, 0x3c, !PT ;  /* 0x0000000502037c12 */ /* 0x002fc8000f8e3cff */
[----:B------:R-:W-:Y:S01]  /*4730*/  SHF.L.U32 R3, R3, 0x1f, RZ ;  /* 0x0000001f03037819 */ /* 0x000fe200000006ff */
[----:B------:R-:W-:-:S04]  /*4740*/  IMAD.U32 R0, RZ, RZ, UR4 ;  /* 0x00000004ff007e24 */ /* 0x000fc8000f8e00ff */
[----:B------:R1:W2:Y:S03]  /*4750*/  SYNCS.PHASECHK.TRANS64.TRYWAIT P0, [R0+URZ], R3 ;  /* 0x00000003000075a7 */ /* 0x0002a600080011ff */
[----:B--2---:R-:W-:Y:S05]  /*4760*/  @!P0 NANOSLEEP.SYNCS 0x989680 ;  /* 0x009896800000895d */ /* 0x004fea0003900000 */
[----:B------:R-:W2:Y:S02]  /*4770*/  @!P0 SYNCS.PHASECHK.TRANS64 P0, [R0+URZ], R3 ;  /* 0x00000003000085a7 */ /* 0x000ea400080010ff */
[----:B--2---:R-:W-:Y:S05]  /*4780*/  @P0 BRA `(.L_x_93) ;  /* 0x0000000000200947 */ /* 0x004fea0003800000 */
.L_x_94:
[----:B--2---:R2:W4:Y:S02]  /*4790*/  SYNCS.PHASECHK.TRANS64.TRYWAIT P0, [R0+URZ], R3 ;  /* 0x00000003000075a7 */ /* 0x00452400080011ff */
[----:B----4-:R-:W-:Y:S05]  /*47a0*/  @!P0 NANOSLEEP.SYNCS 0x989680 ;  /* 0x009896800000895d */ /* 0x010fea0003900000 */
[----:B------:R-:W4:Y:S02]  /*47b0*/  @!P0 SYNCS.PHASECHK.TRANS64 P0, [R0+URZ], R3 ;  /* 0x00000003000085a7 */ /* 0x000f2400080010ff */
[----:B----4-:R-:W-:Y:S05]  /*47c0*/  @!P0 BRA `(.L_x_94) ;  /* 0xfffffffc00f08947 */ /* 0x010fea000383ffff */
[----:B------:R-:W-:Y:S05]  /*47d0*/  BRA `(.L_x_93) ;  /* 0x00000000000c7947 */ /* 0x000fea0003800000 */
.L_x_89:
[----:B------:R-:W-:-:S04]  /*47e0*/  UIADD3 UR4, UPT, UPT, UR18, 0x1b0, URZ ;  /* 0x000001b012047890 */ /* 0x000fc8000fffe0ff */
[----:B------:R-:W-:-:S09]  /*47f0*/  UPRMT UR4, UR33, 0x654, UR4 ;  /* 0x0000065421047896 */ /* 0x000fd20008000004 */
[----:B------:R-:W-:Y:S03]  /*4800*/  SYNCS.ARRIVE.TRANS64.RED.A1T0 RZ, [UR4], RZ ;  /* 0x000000ffffff79a7 */ /* 0x000fe60008100404 */
.L_x_93:
[----:B-12---:R-:W-:Y:S01]  /*4810*/  SHF.L.U32 R3, RZ, 0x1f, RZ ;  /* 0x0000001fff037819 */ /* 0x006fe200000006ff */
[----:B------:R-:W-:Y:S01]  /*4820*/  UIADD3 UR4, UPT, UPT, UR18, 0x1b0, URZ ;  /* 0x000001b012047890 */ /* 0x000fe2000fffe0ff */
[----:B------:R-:W-:Y:S02]  /*4830*/  PLOP3.LUT P0, PT, PT, PT, UP1, 0x80, 0x8 ;  /* 0x000000000008781c */ /* 0x000fe40003f0f018 */
[----:B------:R-:W1:Y:S02]  /*4840*/  SYNCS.PHASECHK.TRANS64.TRYWAIT P1, [UR18+0x1b0], R3 ;  /* 0x0001b003ff0075a7 */ /* 0x000e640008021112 */
[----:B-1----:R-:W-:Y:S09]  /*4850*/  @!P1 BRA `(.L_x_95) ;  /* 0x0000005800789947 */ /* 0x002ff20003800000 */
.L_x_183:
[----:B------:R-:W-:Y:S01]  /*4860*/  @!UP1 UPRMT UR4, UR33, 0x654, UR4 ;  /* 0x0000065421049896 */ /* 0x000fe20008000004 */
[----:B------:R-:W-:Y:S01]  /*4870*/  UMOV UR5, 0xffff ;  /* 0x0000ffff00057882 */ /* 0x000fe20000000000 */
[----:B------:R-:W-:-:S07]  /*4880*/  UMOV UR6, 0x1 ;  /* 0x0000000100067882 */ /* 0x000fce0000000000 */
[----:B------:R-:W-:Y:S01]  /*4890*/  @!P0 SYNCS.ARRIVE.TRANS64.RED.A1T0 RZ, [UR4], RZ ;  /* 0x000000ffffff89a7 */ /* 0x000fe20008100404 */
[----:B------:R-:W-:Y:S01]  /*48a0*/  NOP ;  /* 0x0000000000007918 */ /* 0x000fe20000000000 */
[----:B-1----:R-:W1:Y:S01]  /*48b0*/  LDS R0, [UR8+0x14] ;  /* 0x00001408ff007984 */ /* 0x002e620008000800 */
[----:B------:R-:W-:-:S04]  /*48c0*/  ULOP3.LUT UR4, UR32, 0xffff, URZ, 0xc0, !UPT ;  /* 0x0000ffff20047892 */ /* 0x000fc8000f8ec0ff */
[----:B------:R-:W-:-:S04]  /*48d0*/  USHF.R.U32.HI UR4, URZ, 0x5, UR4 ;  /* 0x00000005ff047899 */ /* 0x000fc80008011604 */
[----:B------:R-:W-:Y:S02]  /*48e0*/  USHF.L.U32 UR5, UR5, UR4, URZ ;  /* 0x0000000405057299 */ /* 0x000fe400080006ff */
[----:B------:R-:W-:-:S04]  /*48f0*/  USHF.L.U32 UR4, UR6, UR4, URZ ;  /* 0x0000000406047299 */ /* 0x000fc800080006ff */
[----:B-1----:R-:W-:-:S04]  /*4900*/  LOP3.LUT R0, R0, UR5, RZ, 0xc0, !PT ;  /* 0x0000000500007c12 */ /* 0x002fc8000f8ec0ff */
[----:B------:R-:W-:-:S13]  /*4910*/  ISETP.NE.AND P0, PT, R0, UR5, PT ;  /* 0x0000000500007c0c */ /* 0x000fda000bf05270 */
[----:B------:R-:W-:Y:S05]  /*4920*/  @P0 BRA `(.L_x_96) ;  /* 0x0000000000580947 */ /* 0x000fea0003800000 */
[----:B------:R-:W1:Y:S02]  /*4930*/  LDS R0, [UR8+0x18] ;  /* 0x00001808ff007984 */ /* 0x000e640008000800 */
[----:B-1----:R-:W-:-:S04]  /*4940*/  LOP3.LUT R0, R0, UR4, RZ, 0xc0, !PT ;  /* 0x0000000400007c12 */ /* 0x002fc8000f8ec0ff */
[----:B------:R-:W-:-:S13]  /*4950*/  ISETP.NE.AND P0, PT, R0, UR4, PT ;  /* 0x0000000400007c0c */ /* 0x000fda000bf05270 */
[----:B------:R-:W-:Y:S05]  /*4960*/  @P0 BRA `(.L_x_97) ;  /* 0x00000000003c0947 */ /* 0x000fea0003800000 */
[----:B------:R-:W1:Y:S01]  /*4970*/  S2R R2, SR_LANEID ;  /* 0x0000000000027919 */ /* 0x000e620000000000 */
[----:B------:R-:W-:Y:S01]  /*4980*/  ULOP3.LUT UR5, URZ, UR5, URZ, 0x33, !UPT ;  /* 0x00000005ff057292 */ /* 0x000fe2000f8e33ff */
[----:B------:R-:W-:Y:S01]  /*4990*/  LOP3.LUT R4, RZ, UR4, RZ, 0x33, !PT ;  /* 0x00000004ff047c12 */ /* 0x000fe2000f8e33ff */
[----:B------:R-:W-:Y:S02]  /*49a0*/  VOTEU.ANY UR4, UPT, PT ;  /* 0x0000000000047886 */ /* 0x000fe400038e0100 */
[----:B------:R-:W-:Y:S01]  /*49b0*/  UFLO.U32 UR4, UR4 ;  /* 0x00000004000472bd */ /* 0x000fe200080e0000 */
[----:B------:R-:W2:Y:S01]  /*49c0*/  REDUX UR6, R4 ;  /* 0x00000000040673c4 */ /* 0x000ea20000000000 */
[----:B------:R-:W-:-:S06]  /*49d0*/  IMAD.U32 R0, RZ, RZ, UR5 ;  /* 0x00000005ff007e24 */ /* 0x000fcc000f8e00ff */
[----:B------:R4:W-:Y:S01]  /*49e0*/  UTCATOMSWS.AND URZ, UR5 ;  /* 0x0000000500ff79e3 */ /* 0x0009e20008000000 */
[----:B------:R-:W5:Y:S01]  /*49f0*/  REDUX UR7, R0 ;  /* 0x00000000000773c4 */ /* 0x000f620000000000 */
[----:B-1----:R-:W-:Y:S01]  /*4a00*/  ISETP.EQ.U32.AND P0, PT, R2, UR4, PT ;  /* 0x0000000402007c0c */ /* 0x002fe2000bf02070 */
[----:B--2---:R-:W-:Y:S01]  /*4a10*/  IMAD.U32 R2, RZ, RZ, UR6 ;  /* 0x00000006ff027e24 */ /* 0x004fe2000f8e00ff */
[----:B-----5:R-:W-:-:S11]  /*4a20*/  MOV R3, UR7 ;  /* 0x0000000700037c02 */ /* 0x020fd60008000f00 */
[----:B------:R4:W-:Y:S04]  /*4a30*/  @P0 ATOMS.AND RZ, [UR8+0x14], R3 ;  /* 0x00001403ffff098c */ /* 0x0009e8000a800008 */
[----:B------:R4:W-:Y:S01]  /*4a40*/  @P0 ATOMS.AND RZ, [UR8+0x18], R2 ;  /* 0x00001802ffff098c */ /* 0x0009e2000a800008 */
[----:B------:R-:W-:Y:S05]  /*4a50*/  BRA `(.L_x_98) ;  /* 0x0000000000147947 */ /* 0x000fea0003800000 */
.L_x_97:
[----:B------:R-:W-:Y:S02]  /*4a60*/  MOV R2, 0x4a80 ;  /* 0x00004a8000027802 */ /* 0x000fe40000000f00 */
[----:B---3--:R-:W-:Y:S05]  /*4a70*/  CALL.REL.NOINC `($__internal_0_$__cuda_sm10x_tcgen05_guardrail_trap_col_being_dealloced_not_returned_by_alloc) ;  /* 0x0000005800947944 */ /* 0x008fea0003c00000 */
[----:B------:R-:W-:Y:S05]  /*4a80*/  BRA `(.L_x_98) ;  /* 0x0000000000087947 */ /* 0x000fea0003800000 */
.L_x_96:
[----:B------:R-:W-:Y:S02]  /*4a90*/  MOV R2, 0x4ab0 ;  /* 0x00004ab000027802 */ /* 0x000fe40000000f00 */
[----:B---3--:R-:W-:Y:S05]  /*4aa0*/  CALL.REL.NOINC `($__internal_2_$__cuda_sm10x_tcgen05_guardrail_trap_unallocated_columns_being_dealloced) ;  /* 0x0000005800a07944 */ /* 0x008fea0003c00000 */
.L_x_98:
[----:B------:R-:W-:Y:S01]  /*4ab0*/  NOP ;  /* 0x0000000000007918 */ /* 0x000fe20000000000 */
[----:B----4-:R-:W-:Y:S05]  /*4ac0*/  EXIT ;  /* 0x000000000000794d */ /* 0x010fea0003800000 */
.L_x_69:
[----:B------:R-:W-:-:S09]  /*4ad0*/  UISETP.NE.OR UP0, UPT, UR20, 0x3, !UP4 ;  /* 0x000000031400788c */ /* 0x000fd2000e705670 */
[----:B------:R-:W-:Y:S05]  /*4ae0*/  BRA.U UP0, `(.L_x_99) ;  /* 0x0000000d00a07547 */ /* 0x000fea000b800000 */
[----:B------:R-:W1:Y:S01]  /*4af0*/  LDCU.64 UR6, c[0x0][0x888] ;  /* 0x00011100ff0677ac */ /* 0x000e620008000a00 */
[----:B------:R-:W-:Y:S02]  /*4b00*/  HFMA2 R9, -RZ, RZ, 0, 0 ;  /* 0x00000000ff097431 */ /* 0x000fe400000001ff */
[----:B------:R-:W-:Y:S01]  /*4b10*/  IMAD.MOV.U32 R11, RZ, RZ, 0x1 ;  /* 0x00000001ff0b7424 */ /* 0x000fe200078e00ff */
[----:B------:R-:W-:Y:S01]  /*4b20*/  MOV R8, 0x3800 ;  /* 0x0000380000087802 */ /* 0x000fe20000000f00 */
[----:B------:R-:W2:Y:S01]  /*4b30*/  LDCU UR38, c[0x0][0x370] ;  /* 0x00006e00ff2677ac */ /* 0x000ea20008000800 */
[----:B------:R-:W-:Y:S01]  /*4b40*/  IMAD.MOV.U32 R10, RZ, RZ, RZ ;  /* 0x000000ffff0a7224 */ /* 0x000fe200078e00ff */
[----:B------:R-:W2:Y:S01]  /*4b50*/  LDCU.128 UR52, c[0x0][0xb10] ;  /* 0x00016200ff3477ac */ /* 0x000ea20008000c00 */
[----:B------:R-:W3:Y:S01]  /*4b60*/  LDCU UR37, c[0x0][0x374] ;  /* 0x00006e80ff2577ac */ /* 0x000ee20008000800 */
[----:B------:R-:W4:Y:S01]  /*4b70*/  LDCU.64 UR30, c[0x0][0x890] ;  /* 0x00011200ff1e77ac */ /* 0x000f220008000a00 */
[----:B------:R-:W5:Y:S01]  /*4b80*/  LDCU UR15, c[0x0][0xb0c] ;  /* 0x00016180ff0f77ac */ /* 0x000f620008000800 */
[----:B------:R-:W5:Y:S01]  /*4b90*/  LDCU UR48, c[0x0][0xb20] ;  /* 0x00016400ff3077ac */ /* 0x000f620008000800 */
[----:B------:R-:W5:Y:S01]  /*4ba0*/  LDCU UR4, c[0x0][0xb30] ;  /* 0x00016600ff0477ac */ /* 0x000f620008000800 */
[----:B-1----:R-:W-:Y:S01]  /*4bb0*/  UISETP.NE.U32.AND UP0, UPT, UR6, URZ, UPT ;  /* 0x000000ff0600728c */ /* 0x002fe2000bf05070 */
[----:B------:R-:W-:Y:S01]  /*4bc0*/  UMOV UR21, 0x400 ;  /* 0x0000040000157882 */ /* 0x000fe20000000000 */
[----:B--2---:R-:W-:-:S02]  /*4bd0*/  UIMAD.WIDE.U32 UR42, UR38, UR52, URZ ;  /* 0x00000034262a72a5 */ /* 0x004fc4000f8e00ff */
[----:B------:R-:W-:Y:S02]  /*4be0*/  UISETP.NE.AND.EX UP5, UPT, UR7, URZ, UPT, UP0 ;  /* 0x000000ff0700728c */ /* 0x000fe4000bfa5300 */
[----:B---3--:R-:W-:Y:S02]  /*4bf0*/  UIMAD.WIDE.U32 UR6, UR37, UR55, URZ ;  /* 0x00000037250672a5 */ /* 0x008fe4000f8e00ff */
[----:B------:R-:W-:Y:S02]  /*4c00*/  ULEA UR21, UR5, UR21, 0x18 ;  /* 0x0000001505157291 */ /* 0x000fe4000f8ec0ff */
[----:B----4-:R-:W-:Y:S02]  /*4c10*/  UISETP.NE.U32.AND UP6, UPT, UR30, URZ, UPT ;  /* 0x000000ff1e00728c */ /* 0x010fe4000bfc5070 */
[----:B------:R-:W-:Y:S02]  /*4c20*/  UIADD3 UR39, UPT, UPT, UR21, 0x110, URZ ;  /* 0x0000011015277890 */ /* 0x000fe4000fffe0ff */
[----:B------:R-:W-:Y:S01]  /*4c30*/  UISETP.NE.AND UP0, UPT, UR41, 0x1, UPT ;  /* 0x000000012900788c */ /* 0x000fe2000bf05270 */
[----:B------:R-:W-:Y:S01]  /*4c40*/  UMOV UR42, UR43 ;  /* 0x0000002b002a7c82 */ /* 0x000fe20008000000 */
[----:B------:R-:W-:Y:S01]  /*4c50*/  UMOV UR40, UR7 ;  /* 0x0000000700287c82 */ /* 0x000fe20008000000 */
[----:B-----5:R-:W-:Y:S01]  /*4c60*/  UISETP.NE.AND UP0, UPT, UR15, 0x1, UPT ;  /* 0x000000010f00788c */ /* 0x020fe2000bf05270 */
[----:B------:R-:W1:Y:S01]  /*4c70*/  LDCU.64 UR46, c[0x0][0x348] ;  /* 0x00006900ff2e77ac */ /* 0x000e620008000a00 */
[----:B------:R-:W-:-:S02]  /*4c80*/  UPLOP3.LUT UP1, UPT, UPT, UPT, UPT, 0x40, 0x4 ;  /* 0x000000000004789c */ /* 0x000fc40003f2e870 */
[----:B------:R-:W-:Y:S01]  /*4c90*/  UISETP.GE.AND UP3, UPT, UR41, 0x1, UPT ;  /* 0x000000012900788c */ /* 0x000fe2000bf66270 */
[----:B------:R-:W2:Y:S01]  /*4ca0*/  LDCU.64 UR22, c[0x0][0xb28] ;  /* 0x00016500ff1677ac */ /* 0x000ea20008000a00 */
[----:B------:R-:W-:Y:S02]  /*4cb0*/  UISETP.NE.AND.EX UP6, UPT, UR31, URZ, UPT, UP6 ;  /* 0x000000ff1f00728c */ /* 0x000fe4000bfc5360 */
[----:B------:R-:W-:Y:S02]  /*4cc0*/  UPRMT UR39, UR5, 0x654, UR39 ;  /* 0x0000065405277896 */ /* 0x000fe40008000027 */
[----:B------:R-:W-:Y:S02]  /*4cd0*/  USHF.R.U32.HI UR42, URZ, UR53, UR42 ;  /* 0x00000035ff2a7299 */ /* 0x000fe4000801162a */
[----:B------:R-:W-:Y:S02]  /*4ce0*/  USHF.R.U32.HI UR40, URZ, UR48, UR40 ;  /* 0x00000030ff287299 */ /* 0x000fe40008011628 */
[----:B------:R-:W-:-:S02]  /*4cf0*/  UISETP.NE.AND UP0, UPT, UR54, 0x1, UPT ;  /* 0x000000013600788c */ /* 0x000fc4000bf05270 */
[----:B------:R-:W-:-:S11]  /*4d00*/  UISETP.NE.AND UP4, UPT, UR4, 0x1, UPT ;  /* 0x000000010400788c */ /* 0x000fd6000bf85270 */
.L_x_107:
[C---:B------:R-:W-:Y:S02]  /*4d10*/  LEA R3, R10.reuse, UR21, 0x3 ;  /* 0x000000150a037c11 */ /* 0x040fe4000f8e18ff */
[----:B------:R-:W-:Y:S02]  /*4d20*/  SHF.L.U32 R0, R9, 0x1f, RZ ;  /* 0x0000001f09007819 */ /* 0x000fe400000006ff */
[----:B------:R-:W-:Y:S02]  /*4d30*/  LEA R5, R10, UR21, 0x4 ;  /* 0x000000150a057c11 */ /* 0x000fe4000f8e20ff */
[----:B---3--:R-:W3:Y:S02]  /*4d40*/  SYNCS.PHASECHK.TRANS64.TRYWAIT P0, [R3+URZ+0x130], R0 ;  /* 0x00013000030075a7 */ /* 0x008ee400080011ff */
[----:B---3--:R-:W-:Y:S05]  /*4d50*/  @!P0 BRA `(.L_x_100) ;  /* 0x0000005400508947 */ /* 0x008fea0003800000 */
.L_x_184:
[----:B------:R-:W4:Y:S01]  /*4d60*/  LDS.128 R4, [R5+0x1c0] ;  /* 0x0001c00005047984 */ /* 0x000f220000000c00 */
[----:B------:R-:W-:Y:S01]  /*4d70*/  UISETP.GE.AND UP0, UPT, UR41, 0x1, UPT ;  /* 0x000000012900788c */ /* 0x000fe2000bf06270 */
[----:B------:R-:W-:Y:S01]  /*4d80*/  @!PT LDS RZ, [RZ] ;  /* 0x00000000fffff984 */ /* 0x000fe20000000800 */
[----:B------:R-:W-:Y:S01]  /*4d90*/  @!PT LDS RZ, [RZ] ;  /* 0x00000000fffff984 */ /* 0x000fe20000000800 */
[----:B------:R-:W-:Y:S01]  /*4da0*/  @!PT LDS RZ, [RZ] ;  /* 0x00000000fffff984 */ /* 0x000fe20000000800 */
[----:B------:R-:W-:Y:S01]  /*4db0*/  @!PT LDS RZ, [RZ] ;  /* 0x00000000fffff984 */ /* 0x000fe20000000800 */
[----:B------:R5:W-:Y:S06]  /*4dc0*/  MEMBAR.ALL.CTA ;  /* 0x0000000000007992 */ /* 0x000bec0000008000 */
[----:B-----5:R-:W5:Y:S01]  /*4dd0*/  FENCE.VIEW.ASYNC.S ;  /* 0x00000000000073c6 */ /* 0x020f620000000000 */
[----:B----4-:R-:W-:Y:S11]  /*4de0*/  LOP3.LUT P0, RZ, R6, 0x1, RZ, 0xc0, !PT ;  /* 0x0000000106ff7812 */ /* 0x010ff6000780c0ff */
[----:B------:R-:W-:Y:S02]  /*4df0*/  @!UPT UIADD3 URZ, UPT, UPT, URZ, URZ, URZ ;  /* 0x000000fffffff290 */ /* 0x000fe4000fffe0ff */
[----:B-----5:R-:W-:Y:S01]  /*4e00*/  VOTEU.ANY UP3, P0 ;  /* 0x0000000000ff7886 */ /* 0x020fe20000060100 */
[----:B------:R-:W-:Y:S11]  /*4e10*/  PLOP3.LUT P0, PT, PT, PT, UP3, 0x80, 0x8 ;  /* 0x000000000008781c */ /* 0x000ff60003f0f038 */
[----:B------:R-:W-:Y:S02]  /*4e20*/  @!UPT UIADD3 URZ, UPT, UPT, URZ, URZ, URZ ;  /* 0x000000fffffff290 */ /* 0x000fe4000fffe0ff */
[----:B---3--:R-:W-:Y:S02]  /*4e30*/  @P0 SHF.R.U32.HI R0, RZ, 0x10, R5 ;  /* 0x00000010ff000819 */ /* 0x008fe40000011605 */
[----:B------:R-:W-:Y:S02]  /*4e40*/  @P0 MOV R2, R4 ;  /* 0x0000000400020202 */ /* 0x000fe40000000f00 */
[----:B------:R-:W-:Y:S01]  /*4e50*/  @P0 R2UR UR4, R0 ;  /* 0x00000000000402ca */ /* 0x000fe200000e0000 */
[----:B------:R-:W-:Y:S01]  /*4e60*/  VIADD R0, R3, 0x140 ;  /* 0x0000014003007836 */ /* 0x000fe20000000000 */
[----:B------:R-:W-:Y:S02]  /*4e70*/  @P0 LOP3.LUT R4, R5, 0xffff, RZ, 0xc0, !PT ;  /* 0x0000ffff05040812 */ /* 0x000fe400078ec0ff */
[----:B------:R-:W-:Y:S02]  /*4e80*/  @P0 R2UR UR6, R2 ;  /* 0x00000000020602ca */ /* 0x000fe400000e0000 */
[----:B------:R-:W-:Y:S02]  /*4e90*/  PRMT R0, RZ, 0x654, R0 ;  /* 0x00000654ff007816 */ /* 0x000fe40000000000 */
[----:B------:R-:W-:Y:S02]  /*4ea0*/  @P0 R2UR UR5, R4 ;  /* 0x00000000040502ca */ /* 0x000fe400000e0000 */
[----:B------:R3:W-:Y:S03]  /*4eb0*/  SYNCS.ARRIVE.TRANS64.RED.A1T0 RZ, [R0+URZ], RZ ;  /* 0x000000ff00ff79a7 */ /* 0x0007e600081004ff */
[----:B------:R-:W-:Y:S04]  /*4ec0*/  @UP3 UMOV UR29, UR4 ;  /* 0x00000004001d3c82 */ /* 0x000fe80008000000 */
[----:B------:R-:W-:Y:S04]  /*4ed0*/  @UP3 UMOV UR14, UR6 ;  /* 0x00000006000e3c82 */ /* 0x000fe80008000000 */
[----:B------:R-:W-:Y:S01]  /*4ee0*/  @UP3 UMOV UR13, UR5 ;  /* 0x00000005000d3c82 */ /* 0x000fe20008000000 */
[----:B------:R-:W-:Y:S05]  /*4ef0*/  BRA.U !UP0, `(.L_x_101) ;  /* 0x0000000108c07547 */ /* 0x000fea000b800000 */
[----:B------:R-:W-:Y:S02]  /*4f00*/  UIMAD.WIDE.U32 UR8, UR13, UR55, URZ ;  /* 0x000000370d0872a5 */ /* 0x000fe4000f8e00ff */
[----:B------:R-:W-:Y:S02]  /*4f10*/  UP2UR UR12, UPR, URZ, 0x4 ;  /* 0x00000004ff0c7883 */ /* 0x000fe40008000000 */
[----:B------:R-:W-:Y:S02]  /*4f20*/  UISETP.NE.AND UP2, UPT, UR54, 0x1, UPT ;  /* 0x000000013600788c */ /* 0x000fe4000bf45270 */
[----:B------:R-:W-:Y:S02]  /*4f30*/  UIMAD.WIDE.U32 UR10, UR14, UR52, URZ ;  /* 0x000000340e0a72a5 */ /* 0x000fe4000f8e00ff */
[----:B------:R-:W-:Y:S02]  /*4f40*/  USEL UR4, UR37, UR40, !UP2 ;  /* 0x0000002825047287 */ /* 0x000fe4000d000000 */
[----:B------:R-:W-:Y:S02]  /*4f50*/  UISETP.NE.AND UP0, UPT, UR15, 0x1, UPT ;  /* 0x000000010f00788c */ /* 0x000fe4000bf05270 */
[----:B------:R-:W-:Y:S02]  /*4f60*/  UP2UR UR20, UPR, URZ, 0x2 ;  /* 0x00000002ff147883 */ /* 0x000fe40008000000 */
[----:B------:R-:W-:Y:S02]  /*4f70*/  UISETP.NE.AND UP1, UPT, UR41, 0x1, UPT ;  /* 0x000000012900788c */ /* 0x000fe4000bf25270 */
[----:B--2---:R-:W-:Y:S02]  /*4f80*/  UIMAD.WIDE.U32 UR16, UR4, UR22, URZ ;  /* 0x00000016041072a5 */ /* 0x004fe4000f8e00ff */
[----:B------:R-:W-:Y:S01]  /*4f90*/  USEL UR7, UR38, UR42, !UP0 ;  /* 0x0000002a26077287 */ /* 0x000fe2000c000000 */
[----:B------:R-:W-:Y:S02]  /*4fa0*/  UMOV UR5, UR9 ;  /* 0x0000000900057c82 */ /* 0x000fe40008000000 */
[----:B------:R-:W-:Y:S02]  /*4fb0*/  USHF.R.U32.HI UR6, URZ, UR48, UR5 ;  /* 0x00000030ff067299 */ /* 0x000fe40008011605 */
[----:B------:R-:W-:Y:S02]  /*4fc0*/  UIMAD.WIDE.U32 UR18, UR7, UR22, URZ ;  /* 0x00000016071272a5 */ /* 0x000fe4000f8e00ff */
[----:B------:R-:W-:Y:S02]  /*4fd0*/  USEL UR6, UR13, UR6, !UP2 ;  /* 0x000000060d067287 */ /* 0x000fe4000d000000 */
[----:B------:R-:W-:Y:S01]  /*4fe0*/  UISETP.NE.AND UP2, UPT, UR12, URZ, UPT ;  /* 0x000000ff0c00728c */ /* 0x000fe2000bf45270 */
[----:B------:R-:W-:Y:S01]  /*4ff0*/  UMOV UR5, UR11 ;  /* 0x0000000b00057c82 */ /* 0x000fe20008000000 */
[----:B------:R-:W-:Y:S02]  /*5000*/  UIMAD.WIDE.U32 UR10, UR6, UR22, URZ ;  /* 0x00000016060a72a5 */ /* 0x000fe4000f8e00ff */
[----:B------:R-:W-:Y:S03]  /*5010*/  USHF.R.U32.HI UR8, URZ, UR53, UR5 ;  /* 0x00000035ff087299 */ /* 0x000fe60008011605 */
[----:B------:R-:W-:Y:S02]  /*5020*/  UMOV UR5, UR17 ;  /* 0x0000001100057c82 */ /* 0x000fe40008000000 */
[----:B------:R-:W-:Y:S03]  /*5030*/  @UP1 USHF.R.U32.HI UR4, URZ, UR23, UR5 ;  /* 0x00000017ff041299 */ /* 0x000fe60008011605 */
[----:B------:R-:W-:Y:S01]  /*5040*/  UMOV UR5, UR19 ;  /* 0x0000001300057c82 */ /* 0x000fe20008000000 */
[----:B------:R-:W-:Y:S02]  /*5050*/  UIMAD UR4, UR41, UR4, URZ ;  /* 0x00000004290472a4 */ /* 0x000fe4000f8e02ff */
[----:B------:R-:W-:Y:S02]  /*5060*/  @UP1 USHF.R.U32.HI UR7, URZ, UR23, UR5 ;  /* 0x00000017ff071299 */ /* 0x000fe40008011605 */
[----:B------:R-:W-:Y:S02]  /*5070*/  USEL UR5, UR14, UR8, !UP0 ;  /* 0x000000080e057287 */ /* 0x000fe4000c000000 */
[----:B------:R-:W-:Y:S02]  /*5080*/  UIMAD UR8, UR41, UR7, URZ ;  /* 0x00000007290872a4 */ /* 0x000fe4000f8e02ff */
[----:B------:R-:W-:Y:S03]  /*5090*/  UISETP.GE.AND UP0, UPT, UR6, UR4, UPT ;  /* 0x000000040600728c */ /* 0x000fe6000bf06270 */
[----:B------:R-:W-:Y:S01]  /*50a0*/  UMOV UR4, UR11 ;  /* 0x0000000b00047c82 */ /* 0x000fe20008000000 */
[----:B------:R-:W-:Y:S02]  /*50b0*/  UISETP.GE.OR UP0, UPT, UR5, UR8, UP0 ;  /* 0x000000080500728c */ /* 0x000fe40008706670 */
[----:B------:R-:W-:Y:S02]  /*50c0*/  USHF.R.U32.HI UR4, URZ, UR23, UR4 ;  /* 0x00000017ff047299 */ /* 0x000fe40008011604 */
[----:B------:R-:W-:Y:S02]  /*50d0*/  UIMAD.WIDE.U32 UR8, UR5, UR22, URZ ;  /* 0x00000016050872a5 */ /* 0x000fe4000f8e00ff */
[----:B------:R-:W-:Y:S04]  /*50e0*/  USEL UR10, UR6, UR4, !UP1 ;  /* 0x00000004060a7287 */ /* 0x000fe8000c800000 */
[----:B------:R-:W-:Y:S01]  /*50f0*/  UIADD3 UR11, UPT, UPT, -UR10, URZ, URZ ;  /* 0x000000ff0a0b7290 */ /* 0x000fe2000fffe1ff */
[----:B------:R-:W-:Y:S02]  /*5100*/  @!UP0 UMOV UR4, UR9 ;  /* 0x0000000900048c82 */ /* 0x000fe40008000000 */
[----:B------:R-:W-:Y:S02]  /*5110*/  @!UP0 USHF.R.U32.HI UR4, URZ, UR23, UR4 ;  /* 0x00000017ff048299 */ /* 0x000fe40008011604 */
[----:B------:R-:W-:Y:S02]  /*5120*/  UIMAD UR8, UR41, UR11, UR6 ;  /* 0x0000000b290872a4 */ /* 0x000fe4000f8e0206 */
[----:B------:R-:W-:Y:S02]  /*5130*/  @!UP0 USEL UR4, UR5, UR4, !UP1 ;  /* 0x0000000405048287 */ /* 0x000fe4000c800000 */
[----:B------:R-:W-:Y:S02]  /*5140*/  UISETP.NE.AND UP1, UPT, UR20, URZ, UPT ;  /* 0x000000ff1400728c */ /* 0x000fe4000bf25270 */
[----:B------:R-:W-:Y:S02]  /*5150*/  @!UP0 UIMAD UR7, UR7, UR8, UR4 ;  /* 0x00000008070782a4 */ /* 0x000fe4000f8e0204 */
[----:B------:R-:W-:Y:S02]  /*5160*/  @!UP0 UIADD3 UR9, UPT, UPT, UR10, -UR4, URZ ;  /* 0x800000040a098290 */ /* 0x000fe4000fffe0ff */
[----:B------:R-:W-:Y:S02]  /*5170*/  UIADD3 UR8, UPT, UPT, -UR6, URZ, URZ ;  /* 0x000000ff06087290 */ /* 0x000fe4000fffe1ff */
[----:B------:R-:W-:Y:S02]  /*5180*/  UIADD3 UR4, UPT, UPT, -UR5, URZ, URZ ;  /* 0x000000ff05047290 */ /* 0x000fe4000fffe1ff */
[----:B------:R-:W-:Y:S03]  /*5190*/  @!UP0 UIMAD UR6, UR9, UR41, UR5 ;  /* 0x00000029090682a4 */ /* 0x000fe6000f8e0205 */
[----:B------:R-:W-:Y:S01]  /*51a0*/  @!UP0 UMOV UR5, UR7 ;  /* 0x0000000700058c82 */ /* 0x000fe20008000000 */
[----:B------:R-:W-:Y:S02]  /*51b0*/  UIMAD UR7, UR15, UR4, UR14 ;  /* 0x000000040f0772a4 */ /* 0x000fe4000f8e020e */
[----:B------:R-:W-:Y:S02]  /*51c0*/  UIMAD UR4, UR54, UR8, UR13 ;  /* 0x00000008360472a4 */ /* 0x000fe4000f8e020d */
[----:B------:R-:W-:Y:S02]  /*51d0*/  UIMAD UR14, UR5, UR15, UR7 ;  /* 0x0000000f050e72a4 */ /* 0x000fe4000f8e0207 */
[----:B------:R-:W-:Y:S11]  /*51e0*/  UIMAD UR13, UR6, UR54, UR4 ;  /* 0x00000036060d72a4 */ /* 0x000ff6000f8e0204 */
[----:B------:R-:W-:Y:S01]  /*51f0*/  @!UPT UIADD3 URZ, UPT, UPT, URZ, URZ, URZ ;  /* 0x000000fffffff290 */ /* 0x000fe2000fffe0ff */
.L_x_101:
[----:B------:R-:W4:Y:S01]  /*5200*/  @!UP4 LDCU.128 UR8, c[0x0][0xb10] ;  /* 0x00016200ff08c7ac */ /* 0x000f220008000c00 */
[----:B------:R-:W-:Y:S02]  /*5210*/  ISETP.NE.U32.AND P0, PT, RZ, UR30, PT ;  /* 0x0000001eff007c0c */ /* 0x000fe4000bf05070 */
[----:B------:R-:W-:Y:S02]  /*5220*/  SHF.L.U32 R2, R11, 0x1f, RZ ;  /* 0x0000001f0b027819 */ /* 0x000fe400000006ff */
[----:B------:R-:W-:Y:S01]  /*5230*/  ISETP.NE.AND.EX P0, PT, RZ, UR31, PT, P0 ;  /* 0x0000001fff007c0c */ /* 0x000fe2000bf05300 */
[----:B------:R-:W5:Y:S01]  /*5240*/  @!UP4 LDCU UR5, c[0x0][0xb0c] ;  /* 0x00016180ff05c7ac */ /* 0x000f620008000800 */
[----:B----4-:R-:W-:Y:S07]  /*5250*/  UIMAD.WIDE.U32 UR6, UR14, UR8, URZ ;  /* 0x000000080e0672a5 */ /* 0x010fee000f8e00ff */
[----:B------:R-:W-:Y:S01]  /*5260*/  @!UP4 UMOV UR4, UR7 ;  /* 0x000000070004cc82 */ /* 0x000fe20008000000 */
[----:B-----5:R-:W-:Y:S02]  /*5270*/  @!UP4 UISETP.NE.AND UP0, UPT, UR5, 0x1, UPT ;  /* 0x000000010500c88c */ /* 0x020fe4000bf05270 */
[----:B------:R-:W-:Y:S02]  /*5280*/  @!UP4 USHF.R.U32.HI UR4, URZ, UR9, UR4 ;  /* 0x00000009ff04c299 */ /* 0x000fe40008011604 */
[----:B------:R-:W-:Y:S02]  /*5290*/  UIMAD.WIDE.U32 UR6, UR13, UR11, URZ ;  /* 0x0000000b0d0672a5 */ /* 0x000fe4000f8e00ff */
[----:B------:R-:W-:Y:S02]  /*52a0*/  @!UP4 USEL UR8, UR14, UR4, !UP0 ;  /* 0x000000040e08c287 */ /* 0x000fe4000c000000 */
[----:B------:R-:W-:Y:S03]  /*52b0*/  @!UP4 UISETP.NE.AND UP0, UPT, UR10, 0x1, UPT ;  /* 0x000000010a00c88c */ /* 0x000fe6000bf05270 */
[----:B------:R-:W-:Y:S02]  /*52c0*/  @!UP4 UMOV UR6, UR7 ;  /* 0x000000070006cc82 */ /* 0x000fe40008000000 */
[----:B------:R-:W4:Y:S02]  /*52d0*/  @!UP4 LDCU UR4, c[0x0][0xb20] ;  /* 0x00016400ff04c7ac */ /* 0x000f240008000800 */
[----:B----4-:R-:W-:Y:S04]  /*52e0*/  @!UP4 USHF.R.U32.HI UR6, URZ, UR4, UR6 ;  /* 0x00000004ff06c299 */ /* 0x010fe80008011606 */
[----:B------:R-:W-:Y:S04]  /*52f0*/  @!UP4 USEL UR6, UR13, UR6, !UP0 ;  /* 0x000000060d06c287 */ /* 0x000fe8000c000000 */
[----:B------:R-:W-:Y:S02]  /*5300*/  @!UP4 UIADD3 UR4, UPT, UPT, -UR8, UR6, URZ ;  /* 0x000000060804c290 */ /* 0x000fe4000fffe1ff */
[----:B------:R-:W-:Y:S02]  /*5310*/  @!UP4 UIADD3 UR6, UPT, UPT, UR8, -UR6, URZ ;  /* 0x800000060806c290 */ /* 0x000fe4000fffe0ff */
[----:B------:R-:W-:Y:S02]  /*5320*/  @!UP4 UIMAD UR14, UR4, UR5, UR14 ;  /* 0x00000005040ec2a4 */ /* 0x000fe4000f8e020e */
[----:B------:R-:W-:Y:S01]  /*5330*/  @!UP4 UIMAD UR13, UR6, UR10, UR13 ;  /* 0x0000000a060dc2a4 */ /* 0x000fe2000f8e020d */
[----:B------:R-:W-:Y:S11]  /*5340*/  BRA.U UP1, `(.L_x_102) ;  /* 0x0000000101107547 */ /* 0x000ff6000b800000 */
[----:B---3--:R-:W-:Y:S04]  /*5350*/  MOV R0, UR44 ;  /* 0x0000002c00007c02 */ /* 0x008fe80008000f00 */
[----:B------:R-:W-:Y:S04]  /*5360*/  SHF.L.U32 R3, R0, 0x1f, RZ ;  /* 0x0000001f00037819 */ /* 0x000fe800000006ff */
[----:B------:R-:W3:Y:S02]  /*5370*/  SYNCS.PHASECHK.TRANS64.TRYWAIT P1, [UR21+0x128], R3 ;  /* 0x00012803ff0075a7 */ /* 0x000ee40008021115 */
[----:B---3--:R-:W-:Y:S05]  /*5380*/  @!P1 BRA `(.L_x_103) ;  /* 0x0000004c00d89947 */ /* 0x008fea0003800000 */
.L_x_102:
[----:B------:R-:W-:Y:S05]  /*5390*/  BRA.U !UP6, `(.L_x_104) ;  /* 0x000000010e3c7547 */ /* 0x000fea000b800000 */
[----:B------:R-:W-:Y:S01]  /*53a0*/  UPLOP3.LUT UP2, UPT, UPT, UPT, UP5, 0x80, 0x8 ;  /* 0x000000000008789c */ /* 0x000fe20003f4f050 */
[----:B------:R-:W-:Y:S01]  /*53b0*/  HFMA2 R226, -RZ, RZ, 0, 5.9604644775390625e-08 ;  /* 0x00000001ffe27431 */ /* 0x000fe200000001ff */
[----:B------:R-:W4:Y:S01]  /*53c0*/  LDCU.64 UR8, c[0x0][0x358] ;  /* 0x00006b00ff0877ac */ /* 0x000f220008000a00 */
[----:B---3--:R-:W-:Y:S03]  /*53d0*/  IMAD.MOV.U32 R0, RZ, RZ, 0x1 ;  /* 0x00000001ff007424 */ /* 0x008fe600078e00ff */
[----:B------:R-:W-:Y:S05]  /*53e0*/  PLOP3.LUT P1, PT, PT, PT, UP2, 0x80, 0x8 ;  /* 0x000000000008781c */ /* 0x000fea0003f2f028 */
[----:B------:R-:W3:Y:S01]  /*53f0*/  @UP2 LDCU.64 UR4, c[0x0][0x888] ;  /* 0x00011100ff0427ac */ /* 0x000ee20008000a00 */
[----:B------:R-:W-:Y:S07]  /*5400*/  @UP2 UIMAD UR6, UR36, UR30, URZ ;  /* 0x0000001e240622a4 */ /* 0x000fee000f8e02ff */
[----:B------:R-:W-:Y:S01]  /*5410*/  @!P1 PRMT R226, R0, 0x7610, R226 ;  /* 0x0000761000e29816 */ /* 0x000fe200000000e2 */
[----:B---3--:R-:W-:Y:S06]  /*5420*/  @UP2 UIMAD.WIDE UR4, UR6, 0x4, UR4 ;  /* 0x00000004060428a5 */ /* 0x008fec000f8e0204 */
[----:B------:R-:W-:Y:S02]  /*5430*/  IMAD.U32 R4, RZ, RZ, UR4 ;  /* 0x00000004ff047e24 */ /* 0x000fe4000f8e00ff */
[----:B------:R-:W-:Y:S05]  /*5440*/  IMAD.U32 R5, RZ, RZ, UR5 ;  /* 0x00000005ff057e24 */ /* 0x000fea000f8e00ff */
[----:B----4-:R-:W3:Y:S02]  /*5450*/  @P1 LDG.E R4, desc[UR8][R4.64] ;  /* 0x0000000804041981 */ /* 0x010ee4000c1e1900 */
[----:B---3--:R-:W-:Y:S11]  /*5460*/  @P1 R2UR UR45, R4 ;  /* 0x00000000042d12ca */ /* 0x008ff600000e0000 */
[----:B------:R-:W-:Y:S03]  /*5470*/  @!UPT UIADD3 URZ, UPT, UPT, URZ, URZ, URZ ;  /* 0x000000fffffff290 */ /* 0x000fe6000fffe0ff */
[----:B------:R-:W4:Y:S02]  /*5480*/  @!UP2 LDCU UR45, c[0x0][0x880] ;  /* 0x00011000ff2da7ac */ /* 0x000f240008000800 */
.L_x_104:
[----:B----4-:R-:W-:Y:S01]  /*5490*/  @!P0 FSETP.EQ.AND P2, PT, RZ, UR45, PT ;  /* 0x0000002dff008c0b */ /* 0x010fe2000bf42000 */
[----:B------:R-:W-:Y:S01]  /*54a0*/  @!UPT UIADD3 URZ, UPT, UPT, URZ, URZ, URZ ;  /* 0x000000fffffff290 */ /* 0x000fe2000fffe0ff */
[----:B------:R-:W-:Y:S11]  /*54b0*/  @!P0 BRA `(.L_x_105) ;  /* 0x0000000000148947 */ /* 0x000ff60003800000 */
[----:B------:R-:W-:Y:S02]  /*54c0*/  LOP3.LUT P0, RZ, R226, 0xff, RZ, 0xc0, !PT ;  /* 0x000000ffe2ff7812 */ /* 0x000fe4000780c0ff */
[----:B------:R-:W-:Y:S04]  /*54d0*/  PLOP3.LUT P2, PT, PT, PT, UP2, 0x80, 0x8 ;  /* 0x000000000008781c */ /* 0x000fe80003f4f028 */
[----:B------:R-:W-:Y:S07]  /*54e0*/  PLOP3.LUT P2, PT, P2, PT, PT, 0x8, 0x80 ;  /* 0x000000000080781c */ /* 0x000fee000174e170 */
[----:B------:R-:W-:Y:S11]  /*54f0*/  @P0 FSETP.EQ.AND P2, PT, RZ, UR45, PT ;  /* 0x0000002dff000c0b */ /* 0x000ff6000bf42000 */
[----:B------:R-:W-:Y:S02]  /*5500*/  @!UPT UIADD3 URZ, UPT, UPT, URZ, URZ, URZ ;  /* 0x000000fffffff290 */ /* 0x000fe4000fffe0ff */
.L_x_105:
[----:B------:R-:W4:Y:S01]  /*5510*/  SYNCS.PHASECHK.TRANS64.TRYWAIT P0, [UR21+0x118], R2 ;  /* 0x00011802ff0075a7 */ /* 0x000f220008001115 */
[----:B------:R-:W-:Y:S02]  /*5520*/  ELECT P1, URZ, PT ;  /* 0x0000000000ff782f */ /* 0x000fe40003820000 */
[----:B------:R-:W-:Y:S01]  /*5530*/  IADD3 R10, PT, PT, R10, 0x1, RZ ;  /* 0x000000010a0a7810 */ /* 0x000fe20007ffe0ff */
[----:B----4-:R-:W-:Y:S10]  /*5540*/  @!P0 BRA `(.L_x_106) ;  /* 0x0000004c00808947 */ /* 0x010ff40003800000 */
.L_x_187:
[----:B------:R-:W-:Y:S01]  /*5550*/  PLOP3.LUT P1, PT, P2, P1, PT, 0xf2, 0x2f ;  /* 0x00000000002f781c */ /* 0x000fe20001723e72 */
[----:B------:R-:W-:Y:S01]  /*5560*/  UMOV UR6, 0x0 ;  /* 0x0000000000067882 */ /* 0x000fe20000000000 */
[----:B------:R-:W-:Y:S01]  /*5570*/  UMOV UR7, 0x10000000 ;  /* 0x1000000000077882 */ /* 0x000fe20000000000 */
[----:B------:R-:W-:Y:S01]  /*5580*/  UMOV UR12, UR36 ;  /* 0x00000024000c7c82 */ /* 0x000fe20008000000 */
[----:B------:R-:W-:Y:S01]  /*5590*/  UMOV UR20, UR36 ;  /* 0x0000002400147c82 */ /* 0x000fe20008000000 */
[----:B------:R-:W-:Y:S01]  /*55a0*/  UMOV UR28, UR36 ;  /* 0x00000024001c7c82 */ /* 0x000fe20008000000 */
[----:B------:R-:W-:Y:S02]  /*55b0*/  R2UR UR51, R232 ;  /* 0x00000000e83372ca */ /* 0x000fe400000e0000 */
[----:B------:R-:W-:Y:S02]  /*55c0*/  R2UR UR43, R233 ;  /* 0x00000000e92b72ca */ /* 0x000fe400000e0000 */
[C---:B------:R-:W-:Y:S02]  /*55d0*/  ISETP.NE.AND P0, PT, R10.reuse, 0x2, PT ;  /* 0x000000020a00780c */ /* 0x040fe40003f05270 */
[----:B------:R-:W-:Y:S01]  /*55e0*/  LOP3.LUT R11, R11, 0x1, RZ, 0x3c, !PT ;  /* 0x000000010b0b7812 */ /* 0x000fe200078e3cff */
[----:B------:R-:W-:Y:S01]  /*55f0*/  VOTEU.ALL UP0, P1 ;  /* 0x0000000000ff7886 */ /* 0x000fe20000800000 */
[----:B---3--:R-:W-:Y:S02]  /*5600*/  SEL R0, RZ, 0x1, P0 ;  /* 0x00000001ff007807 */ /* 0x008fe40000000000 */
[----:B------:R-:W-:Y:S02]  /*5610*/  SEL R10, R10, RZ, P0 ;  /* 0x000000ff0a0a7207 */ /* 0x000fe40000000000 */
[----:B-1----:R-:W-:Y:S01]  /*5620*/  @!UP0 UIADD3 UR4, UP1, UPT, UR46, 0x580, URZ ;  /* 0x000005802e048890 */ /* 0x002fe2000ff3e0ff */
[----:B------:R-:W-:Y:S01]  /*5630*/  LOP3.LUT R9, R9, R0, RZ, 0x3c, !PT ;  /* 0x0000000009097212 */ /* 0x000fe200078e3cff */
[----:B------:R-:W-:Y:S02]  /*5640*/  @!UP0 USHF.L.U32 UR35, UR49, 0x7, URZ ;  /* 0x0000000731238899 */ /* 0x000fe400080006ff */
[----:B------:R-:W-:Y:S02]  /*5650*/  @!UP0 UIADD3.X UR5, UPT, UPT, URZ, UR47, URZ, UP1, !UPT ;  /* 0x0000002fff058290 */ /* 0x000fe40008ffe4ff */
[----:B------:R-:W-:Y:S02]  /*5660*/  @!UP0 UIMAD UR34, UR50, 0x70, URZ ;  /* 0x00000070322288a4 */ /* 0x000fe4000f8e02ff */
[----:B------:R-:W-:Y:S02]  /*5670*/  @!UP0 UIADD3 UR32, UPT, UPT, UR21, 0x200, URZ ;  /* 0x0000020015208890 */ /* 0x000fe4000fffe0ff */
[----:B------:R-:W-:Y:S01]  /*5680*/  @!UP0 UIADD3 UR33, UPT, UPT, UR21, 0x110, URZ ;  /* 0x0000011015218890 */ /* 0x000fe2000fffe0ff */
[----:B------:R-:W-:Y:S01]  /*5690*/  VOTEU.ALL UP1, P1 ;  /* 0x0000000000ff7886 */ /* 0x000fe20000820000 */
[----:B------:R-:W-:Y:S02]  /*56a0*/  @!UP0 UIADD3 UR8, UPT, UPT, UR21, 0xa00, URZ ;  /* 0x00000a0015088890 */ /* 0x000fe4000fffe0ff */
[----:B------:R-:W-:Y:S03]  /*56b0*/  @!UP0 UIADD3 UR10, UPT, UPT, UR34, 0x10, URZ ;  /* 0x00000010220a8890 */ /* 0x000fe6000fffe0ff */
[----:B------:R-:W-:Y:S01]  /*56c0*/  UMOV UR9, UR33 ;  /* 0x0000002100097c82 */ /* 0x000fe20008000000 */
[----:B------:R-:W-:Y:S01]  /*56d0*/  UMOV UR11, UR35 ;  /* 0x00000023000b7c82 */ /* 0x000fe20008000000 */
[----:B------:R1:W-:Y:S01]  /*56e0*/  @!UP1 UTMALDG.3D [UR32], [UR4], desc[UR6] ;  /* 0x00000620040095b4 */ /* 0x0003e20008011000 */
[----:B------:R-:W-:Y:S01]  /*56f0*/  VOTEU.ALL UP1, P1 ;  /* 0x0000000000ff7886 */ /* 0x000fe20000820000 */
[----:B------:R-:W-:Y:S02]  /*5700*/  @!UP0 UIADD3 UR16, UPT, UPT, UR21, 0x1200, URZ ;  /* 0x0000120015108890 */ /* 0x000fe4000fffe0ff */
[----:B------:R-:W-:Y:S01]  /*5710*/  @!UP0 UIADD3 UR18, UPT, UPT, UR34, 0x20, URZ ;  /* 0x0000002022128890 */ /* 0x000fe2000fffe0ff */
        /* <DEDUP_REMOVED lines=10> */
[----:B------:R-:W-:Y:S02]  /*57c0*/  UIADD3 UR50, UPT, UPT, UR13, UR51, URZ ;  /* 0x000000330d327290 */ /* 0x000fe4000fffe0ff */
[----:B------:R-:W-:Y:S02]  /*57d0*/  UIADD3 UR49, UPT, UPT, UR14, UR43, URZ ;  /* 0x0000002b0e317290 */ /* 0x000fe4000fffe0ff */
[----:B------:R-:W-:Y:S01]  /*57e0*/  @!UP1 UTMALDG.3D [UR24], [UR4], desc[UR6] ;  /* 0x00000618040095b4 */ /* 0x000fe20008011000 */
[----:B------:R-:W-:Y:S01]  /*57f0*/  VOTEU.ALL UP1, P1 ;  /* 0x0000000000ff7886 */ /* 0x000fe20000820000 */
[----:B-1----:R-:W-:Y:S01]  /*5800*/  UMOV UR36, UR29 ;  /* 0x0000001d00247c82 */ /* 0x002fe20008000000 */
[----:B---3--:R-:W-:Y:S02]  /*5810*/  @!UP0 UIADD3 UR8, UPT, UPT, UR21, 0x2200, URZ ;  /* 0x0000220015088890 */ /* 0x008fe4000fffe0ff */
[----:B------:R-:W-:Y:S02]  /*5820*/  @!UP0 UIADD3 UR10, UPT, UPT, UR34, 0x40, URZ ;  /* 0x00000040220a8890 */ /* 0x000fe4000fffe0ff */
[----:B----4-:R-:W-:Y:S02]  /*5830*/  @!UP0 UIADD3 UR16, UPT, UPT, UR21, 0x2a00, URZ ;  /* 0x00002a0015108890 */ /* 0x010fe4000fffe0ff */
[----:B------:R-:W-:Y:S05]  /*5840*/  @!UP0 UIADD3 UR18, UPT, UPT, UR34, 0x50, URZ ;  /* 0x0000005022128890 */ /* 0x000fea000fffe0ff */
[----:B------:R1:W-:Y:S01]  /*5850*/  @!UP1 UTMALDG.3D [UR8], [UR4], desc[UR6] ;  /* 0x00000608040095b4 */ /* 0x0003e20008011000 */
[----:B------:R-:W-:Y:S02]  /*5860*/  UPLOP3.LUT UP1, UPT, UPT, UPT, UPT, 0x80, 0x8 ;  /* 0x000000000008789c */ /* 0x000fe40003f2f070 */
[----:B-1----:R-:W-:Y:S02]  /*5870*/  @!UP0 UIADD3 UR8, UPT, UPT, UR21, 0x3200, URZ ;  /* 0x0000320015088890 */ /* 0x002fe4000fffe0ff */
[----:B------:R-:W-:Y:S01]  /*5880*/  @!UP0 UIADD3 UR10, UPT, UPT, UR34, 0x60, URZ ;  /* 0x00000060220a8890 */ /* 0x000fe2000fffe0ff */
[----:B------:R-:W-:Y:S05]  /*5890*/  VOTEU.ALL UP0, P1 ;  /* 0x0000000000ff7886 */ /* 0x000fea0000800000 */
[----:B------:R3:W-:Y:S01]  /*58a0*/  @!UP0 UTMALDG.3D [UR16], [UR4], desc[UR6] ;  /* 0x00000610040085b4 */ /* 0x0007e20008011000 */
[----:B------:R-:W-:Y:S05]  /*58b0*/  VOTEU.ALL UP0, P1 ;  /* 0x0000000000ff7886 */ /* 0x000fea0000800000 */
[----:B------:R3:W-:Y:S01]  /*58c0*/  @!UP0 UTMALDG.3D [UR8], [UR4], desc[UR6] ;  /* 0x00000608040085b4 */ /* 0x0007e20008011000 */
[----:B------:R3:W-:Y:S01]  /*58d0*/  @!P1 SYNCS.ARRIVE.TRANS64.RED.A0TR RZ, [UR21+0x110], R8 ;  /* 0x00011008ffff99a7 */ /* 0x0007e20008300415 */
[----:B------:R-:W-:Y:S01]  /*58e0*/  SYNCS.ARRIVE.TRANS64.RED.A1T0 RZ, [UR39], RZ ;  /* 0x000000ffffff79a7 */ /* 0x000fe20008100427 */
[----:B------:R-:W-:Y:S05]  /*58f0*/  BRA.U UP3, `(.L_x_107) ;  /* 0xfffffff503047547 */ /* 0x000fea000b83ffff */
[----:B------:R-:W-:Y:S07]  /*5900*/  MOV R0, UR21 ;  /* 0x0000001500007c02 */ /* 0x000fee0008000f00 */
.L_x_108:
[----:B-1----:R-:W-:-:S04]  /*5910*/  SHF.L.U32 R3, R11, 0x1f, RZ ;  /* 0x0000001f0b037819 */ /* 0x002fc800000006ff */
[----:B------:R1:W4:Y:S03]  /*5920*/  SYNCS.PHASECHK.TRANS64.TRYWAIT P0, [R0+URZ+0x118], R3 ;  /* 0x00011803000075a7 */ /* 0x00032600080011ff */
[----:B----4-:R-:W-:Y:S05]  /*5930*/  @!P0 NANOSLEEP.SYNCS 0x989680 ;  /* 0x009896800000895d */ /* 0x010fea0003900000 */
[----:B------:R-:W4:Y:S02]  /*5940*/  @!P0 SYNCS.PHASECHK.TRANS64 P0, [R0+URZ+0x118], R3 ;  /* 0x00011803000085a7 */ /* 0x000f2400080010ff */
[----:B--234-:R-:W-:Y:S05]  /*5950*/  @P0 EXIT ;  /* 0x000000000000094d */ /* 0x01cfea0003800000 */
[----:B------:R-:W-:Y:S05]  /*5960*/  BRA `(.L_x_108) ;  /* 0xfffffffc00e87947 */ /* 0x000fea000383ffff */
.L_x_99:
[----:B------:R-:W-:-:S06]  /*5970*/  UISETP.GE.AND UP0, UPT, UR20, 0x4, UPT ;  /* 0x000000041400788c */ /* 0x000fcc000bf06270 */
[----:B------:R-:W-:-:S13]  /*5980*/  PLOP3.LUT P0, PT, PT, PT, UP0, 0x80, 0x8 ;  /* 0x000000000008781c */ /* 0x000fda0003f0f008 */
[----:B------:R-:W-:Y:S05]  /*5990*/  @!P0 EXIT ;  /* 0x000000000000894d */ /* 0x000fea0003800000 */
[----:B------:R-:W-:Y:S01]  /*59a0*/  BAR.SYNC.DEFER_BLOCKING 0x6, 0xa0 ;  /* 0x0182800000007b1d */ /* 0x000fe20000010000 */
[C---:B------:R-:W-:Y:S01]  /*59b0*/  IMAD.U32 R2, R234.reuse, 0x10000, RZ ;  /* 0x00010000ea027824 */ /* 0x040fe200078e00ff */
[----:B------:R-:W-:-:S04]  /*59c0*/  LOP3.LUT R234, R234, 0x60, RZ, 0xc0, !PT ;  /* 0x00000060eaea7812 */ /* 0x000fc800078ec0ff */
[----:B------:R-:W-:Y:S01]  /*59d0*/  UMOV UR4, 0x400 ;  /* 0x0000040000047882 */ /* 0x000fe20000000000 */
[----:B------:R-:W1:Y:S01]  /*59e0*/  LDCU.64 UR8, c[0x0][0x890] ;  /* 0x00011200ff0877ac */ /* 0x000e620008000a00 */
[----:B------:R-:W-:Y:S01]  /*59f0*/  LOP3.LUT R2, R2, 0x600000, RZ, 0xc0, !PT ;  /* 0x0060000002027812 */ /* 0x000fe200078ec0ff */
[----:B------:R-:W-:Y:S01]  /*5a00*/  ULEA UR4, UR5, UR4, 0x18 ;  /* 0x0000000405047291 */ /* 0x000fe2000f8ec0ff */
[----:B------:R-:W2:Y:S01]  /*5a10*/  LDCU.64 UR6, c[0x0][0x8b0] ;  /* 0x00011600ff0677ac */ /* 0x000ea20008000a00 */
[----:B------:R-:W3:Y:S01]  /*5a20*/  LDCU UR44, c[0x0][0xb0c] ;  /* 0x00016180ff2c77ac */ /* 0x000ee20008000800 */
[----:B------:R-:W4:Y:S06]  /*5a30*/  LDCU UR40, c[0x0][0xb30] ;  /* 0x00016600ff2877ac */ /* 0x000f2c0008000800 */
[----:B------:R-:W5:Y:S01]  /*5a40*/  LDS R3, [UR4+0x1e0] ;  /* 0x0001e004ff037984 */ /* 0x000f620008000800 */
[----:B-1----:R-:W-:Y:S01]  /*5a50*/  IMAD.U32 R231, RZ, RZ, UR8 ;  /* 0x00000008ffe77e24 */ /* 0x002fe2000f8e00ff */
[----:B------:R-:W-:Y:S01]  /*5a60*/  MOV R230, UR9 ;  /* 0x0000000900e67c02 */ /* 0x000fe20008000f00 */
[----:B------:R-:W1:Y:S01]  /*5a70*/  LDCU.64 UR58, c[0x0][0x888] ;  /* 0x00011100ff3a77ac */ /* 0x000e620008000a00 */
[----:B--2---:R-:W-:Y:S01]  /*5a80*/  IMAD.U32 R229, RZ, RZ, UR6 ;  /* 0x00000006ffe57e24 */ /* 0x004fe2000f8e00ff */
[----:B------:R-:W-:Y:S01]  /*5a90*/  MOV R228, UR7 ;  /* 0x0000000700e47c02 */ /* 0x000fe20008000f00 */
[----:B------:R-:W2:Y:S01]  /*5aa0*/  LDCU.64 UR42, c[0x0][0xb28] ;  /* 0x00016500ff2a77ac */ /* 0x000ea20008000a00 */
[----:B------:R-:W1:Y:S01]  /*5ab0*/  LDCU.128 UR60, c[0x0][0xb10] ;  /* 0x00016200ff3c77ac */ /* 0x000e620008000c00 */
[----:B------:R-:W-:Y:S01]  /*5ac0*/  UMOV UR46, URZ ;  /* 0x000000ff002e7c82 */ /* 0x000fe20008000000 */
[----:B------:R-:W-:Y:S01]  /*5ad0*/  UMOV UR55, URZ ;  /* 0x000000ff00377c82 */ /* 0x000fe20008000000 */
[----:B------:R-:W-:Y:S01]  /*5ae0*/  UMOV UR16, URZ ;  /* 0x000000ff00107c82 */ /* 0x000fe20008000000 */
[----:B------:R-:W-:Y:S01]  /*5af0*/  UMOV UR54, URZ ;  /* 0x000000ff00367c82 */ /* 0x000fe20008000000 */
[----:B------:R-:W-:Y:S01]  /*5b00*/  UMOV UR52, URZ ;  /* 0x000000ff00347c82 */ /* 0x000fe20008000000 */
[----:B-12345:R-:W-:-:S07]  /*5b10*/  IMAD.IADD R2, R3, 0x1, R2 ;  /* 0x0000000103027824 */ /* 0x03efce00078e0202 */
.L_x_127:
[----:B-1----:R-:W1:Y:S01]  /*5b20*/  S2UR UR17, SR_CgaCtaId ;  /* 0x00000000001179c3 */ /* 0x002e620000008800 */
[----:B------:R-:W-:Y:S01]  /*5b30*/  UMOV UR47, 0x400 ;  /* 0x00000400002f7882 */ /* 0x000fe20000000000 */
[----:B------:R-:W-:Y:S04]  /*5b40*/  MOV R0, UR54 ;  /* 0x0000003600007c02 */ /* 0x000fe80008000f00 */
[----:B------:R-:W-:Y:S01]  /*5b50*/  SHF.L.U32 R3, R0, 0x1f, RZ ;  /* 0x0000001f00037819 */ /* 0x000fe200000006ff */
[----:B-1----:R-:W-:Y:S04]  /*5b60*/  ULEA UR47, UR17, UR47, 0x18 ;  /* 0x0000002f112f7291 */ /* 0x002fe8000f8ec0ff */
[----:B------:R-:W-:Y:S09]  /*5b70*/  ULEA UR4, UR16, UR47, 0x3 ;  /* 0x0000002f10047291 */ /* 0x000ff2000f8e18ff */
[----:B------:R-:W1:Y:S02]  /*5b80*/  SYNCS.PHASECHK.TRANS64.TRYWAIT P0, [UR4+0x130], R3 ;  /* 0x00013003ff0075a7 */ /* 0x000e640008001104 */
[----:B-1----:R-:W-:Y:S05]  /*5b90*/  @!P0 BRA `(.L_x_109) ;  /* 0x0000004800048947 */ /* 0x002fea0003800000 */
.L_x_189:
[----:B------:R-:W-:Y:S02]  /*5ba0*/  ULEA UR5, UR16, UR47, 0x4 ;  /* 0x0000002f10057291 */ /* 0x000fe4000f8e20ff */
[----:B------:R-:W-:Y:S04]  /*5bb0*/  UIADD3 UR4, UPT, UPT, UR4, 0x140, URZ ;  /* 0x0000014004047890 */ /* 0x000fe8000fffe0ff */
[----:B------:R-:W-:Y:S03]  /*5bc0*/  UPRMT UR4, URZ, 0x654, UR4 ;  /* 0x00000654ff047896 */ /* 0x000fe60008000004 */
[----:B------:R-:W2:Y:S01]  /*5bd0*/  LDS.128 R4, [UR5+0x1c0] ;  /* 0x0001c005ff047984 */ /* 0x000ea20008000c00 */
[----:B------:R-:W-:Y:S01]  /*5be0*/  @!PT LDS RZ, [RZ] ;  /* 0x00000000fffff984 */ /* 0x000fe20000000800 */
[----:B------:R-:W-:Y:S01]  /*5bf0*/  @!PT LDS RZ, [RZ] ;  /* 0x00000000fffff984 */ /* 0x000fe20000000800 */
[----:B------:R-:W-:Y:S01]  /*5c00*/  @!PT LDS RZ, [RZ] ;  /* 0x00000000fffff984 */ /* 0x000fe20000000800 */
[----:B------:R-:W-:Y:S01]  /*5c10*/  @!PT LDS RZ, [RZ] ;  /* 0x00000000fffff984 */ /* 0x000fe20000000800 */
[----:B------:R3:W-:Y:S07]  /*5c20*/  MEMBAR.ALL.CTA ;  /* 0x0000000000007992 */ /* 0x0007ee0000008000 */
[----:B---3--:R-:W3:Y:S02]  /*5c30*/  FENCE.VIEW.ASYNC.S ;  /* 0x00000000000073c6 */ /* 0x008ee40000000000 */
[----:B---3--:R-:W-:Y:S01]  /*5c40*/  SYNCS.ARRIVE.TRANS64.RED.A1T0 RZ, [UR4], RZ ;  /* 0x000000ffffff79a7 */ /* 0x008fe20008100404 */
[----:B--2---:R-:W-:Y:S11]  /*5c50*/  LOP3.LUT P0, RZ, R6, 0x1, RZ, 0xc0, !PT ;  /* 0x0000000106ff7812 */ /* 0x004ff6000780c0ff */
[----:B------:R-:W-:Y:S02]  /*5c60*/  @!UPT UIADD3 URZ, UPT, UPT, URZ, URZ, URZ ;  /* 0x000000fffffff290 */ /* 0x000fe4000fffe0ff */
[----:B------:R-:W-:Y:S01]  /*5c70*/  VOTEU.ANY UP0, P0 ;  /* 0x0000000000ff7886 */ /* 0x000fe20000000100 */
[----:B------:R-:W-:Y:S01]  /*5c80*/  PLOP3.LUT P3, PT, PT, PT, UP0, 0x80, 0x8 ;  /* 0x000000000008781c */ /* 0x000fe20003f6f008 */
[----:B------:R-:W-:Y:S01]  /*5c90*/  UP2UR UR53, UPR, URZ, 0x1 ;  /* 0x00000001ff357883 */ /* 0x000fe20008000000 */
[----:B------:R-:W-:Y:S02]  /*5ca0*/  PLOP3.LUT P1, PT, PT, PT, UP0, 0x80, 0x8 ;  /* 0x000000000008781c */ /* 0x000fe40003f2f008 */
[----:B------:R-:W-:Y:S02]  /*5cb0*/  PLOP3.LUT P2, PT, PT, PT, UP0, 0x80, 0x8 ;  /* 0x000000000008781c */ /* 0x000fe40003f4f008 */
[----:B------:R-:W-:Y:S01]  /*5cc0*/  PLOP3.LUT P0, PT, PT, PT, UP0, 0x80, 0x8 ;  /* 0x000000000008781c */ /* 0x000fe20003f0f008 */
[----:B------:R-:W-:Y:S06]  /*5cd0*/  UISETP.GE.AND UP0, UPT, UR41, 0x1, UPT ;  /* 0x000000012900788c */ /* 0x000fec000bf06270 */
[----:B-1----:R-:W-:Y:S02]  /*5ce0*/  @P3 MOV R3, R4 ;  /* 0x0000000400033202 */ /* 0x002fe40000000f00 */
[----:B------:R-:W-:Y:S02]  /*5cf0*/  @P1 LOP3.LUT R0, R5, 0xffff, RZ, 0xc0, !PT ;  /* 0x0000ffff05001812 */ /* 0x000fe400078ec0ff */
[----:B------:R-:W-:Y:S02]  /*5d00*/  @P2 R2UR UR39, R3 ;  /* 0x00000000032722ca */ /* 0x000fe400000e0000 */
[----:B------:R-:W-:Y:S01]  /*5d10*/  @P0 R2UR UR38, R0 ;  /* 0x00000000002602ca */ /* 0x000fe200000e0000 */
[----:B------:R-:W-:Y:S03]  /*5d20*/  @!UPT UIADD3 URZ, UPT, UPT, URZ, URZ, URZ ;  /* 0x000000fffffff290 */ /* 0x000fe6000fffe0ff */
[----:B------:R-:W-:Y:S11]  /*5d30*/  BRA.U !UP0, `(.L_x_110) ;  /* 0x0000000108cc7547 */ /* 0x000ff6000b800000 */
[----:B------:R-:W1:Y:S01]  /*5d40*/  LDCU UR6, c[0x0][0xb20] ;  /* 0x00016400ff0677ac */ /* 0x000e620008000800 */
[----:B------:R-:W2:Y:S01]  /*5d50*/  LDCU UR7, c[0x0][0x370] ;  /* 0x00006e00ff0777ac */ /* 0x000ea20008000800 */
[----:B------:R-:W3:Y:S01]  /*5d60*/  LDCU UR4, c[0x0][0x374] ;  /* 0x00006e80ff0477ac */ /* 0x000ee20008000800 */
[----:B------:R-:W-:Y:S02]  /*5d70*/  UISETP.NE.AND UP0, UPT, UR62, 0x1, UPT ;  /* 0x000000013e00788c */ /* 0x000fe4000bf05270 */
[----:B------:R-:W-:Y:S02]  /*5d80*/  UIMAD.WIDE.U32 UR10, UR38, UR63, URZ ;  /* 0x0000003f260a72a5 */ /* 0x000fe4000f8e00ff */
[----:B------:R-:W-:Y:S02]  /*5d90*/  UISETP.NE.AND UP1, UPT, UR44, 0x1, UPT ;  /* 0x000000012c00788c */ /* 0x000fe4000bf25270 */
[----:B------:R-:W-:Y:S02]  /*5da0*/  UISETP.NE.AND UP2, UPT, UR41, 0x1, UPT ;  /* 0x000000012900788c */ /* 0x000fe4000bf45270 */
[----:B------:R-:W-:Y:S02]  /*5db0*/  UIMAD.WIDE.U32 UR14, UR39, UR60, URZ ;  /* 0x0000003c270e72a5 */ /* 0x000fe4000f8e00ff */
[----:B--2---:R-:W-:Y:S02]  /*5dc0*/  UIMAD.WIDE.U32 UR12, UR7, UR60, URZ ;  /* 0x0000003c070c72a5 */ /* 0x004fe4000f8e00ff */
[----:B---3--:R-:W-:Y:S07]  /*5dd0*/  UIMAD.WIDE.U32 UR8, UR4, UR63, URZ ;  /* 0x0000003f040872a5 */ /* 0x008fee000f8e00ff */
[----:B------:R-:W-:Y:S02]  /*5de0*/  UMOV UR5, UR9 ;  /* 0x0000000900057c82 */ /* 0x000fe40008000000 */
[----:B-1----:R-:W-:Y:S03]  /*5df0*/  @UP0 USHF.R.U32.HI UR4, URZ, UR6, UR5 ;  /* 0x00000006ff040299 */ /* 0x002fe60008011605 */
[----:B------:R-:W-:Y:S01]  /*5e00*/  UMOV UR5, UR11 ;  /* 0x0000000b00057c82 */ /* 0x000fe20008000000 */
[----:B------:R-:W-:Y:S02]  /*5e10*/  UIMAD.WIDE.U32 UR8, UR4, UR42, URZ ;  /* 0x0000002a040872a5 */ /* 0x000fe4000f8e00ff */
[----:B------:R-:W-:Y:S03]  /*5e20*/  USHF.R.U32.HI UR6, URZ, UR6, UR5 ;  /* 0x00000006ff067299 */ /* 0x000fe60008011605 */
[----:B------:R-:W-:Y:S01]  /*5e30*/  UMOV UR5, UR13 ;  /* 0x0000000d00057c82 */ /* 0x000fe20008000000 */
[----:B------:R-:W-:Y:S02]  /*5e40*/  USEL UR6, UR38, UR6, !UP0 ;  /* 0x0000000626067287 */ /* 0x000fe4000c000000 */
[----:B------:R-:W-:Y:S01]  /*5e50*/  @UP1 USHF.R.U32.HI UR7, URZ, UR61, UR5 ;  /* 0x0000003dff071299 */ /* 0x000fe20008011605 */
[----:B------:R-:W-:Y:S02]  /*5e60*/  UMOV UR8, UR9 ;  /* 0x0000000900087c82 */ /* 0x000fe40008000000 */
[----:B------:R-:W-:Y:S01]  /*5e70*/  UMOV UR5, UR15 ;  /* 0x0000000f00057c82 */ /* 0x000fe20008000000 */
[----:B------:R-:W-:Y:S02]  /*5e80*/  UIMAD.WIDE.U32 UR10, UR7, UR42, URZ ;  /* 0x0000002a070a72a5 */ /* 0x000fe4000f8e00ff */
[----:B------:R-:W-:Y:S02]  /*5e90*/  @UP2 USHF.R.U32.HI UR4, URZ, UR43, UR8 ;  /* 0x0000002bff042299 */ /* 0x000fe40008011608 */
[----:B------:R-:W-:Y:S02]  /*5ea0*/  USHF.R.U32.HI UR5, URZ, UR61, UR5 ;  /* 0x0000003dff057299 */ /* 0x000fe40008011605 */
[----:B------:R-:W-:Y:S02]  /*5eb0*/  UIMAD UR4, UR41, UR4, URZ ;  /* 0x00000004290472a4 */ /* 0x000fe4000f8e02ff */
[----:B------:R-:W-:Y:S02]  /*5ec0*/  USEL UR5, UR39, UR5, !UP1 ;  /* 0x0000000527057287 */ /* 0x000fe4000c800000 */
[----:B------:R-:W-:Y:S01]  /*5ed0*/  UISETP.GE.AND UP0, UPT, UR6, UR4, UPT ;  /* 0x000000040600728c */ /* 0x000fe2000bf06270 */
[----:B------:R-:W-:Y:S02]  /*5ee0*/  UMOV UR10, UR11 ;  /* 0x0000000b000a7c82 */ /* 0x000fe40008000000 */
[----:B------:R-:W-:Y:S02]  /*5ef0*/  @UP2 USHF.R.U32.HI UR7, URZ, UR43, UR10 ;  /* 0x0000002bff072299 */ /* 0x000fe4000801160a */
[----:B------:R-:W-:Y:S02]  /*5f00*/  UIMAD.WIDE.U32 UR10, UR6, UR42, URZ ;  /* 0x0000002a060a72a5 */ /* 0x000fe4000f8e00ff */
[----:B------:R-:W-:Y:S04]  /*5f10*/  UIMAD UR8, UR41, UR7, URZ ;  /* 0x00000007290872a4 */ /* 0x000fe8000f8e02ff */
[----:B------:R-:W-:Y:S02]  /*5f20*/  UISETP.GE.OR UP0, UPT, UR5, UR8, UP0 ;  /* 0x000000080500728c */ /* 0x000fe40008706670 */
[----:B------:R-:W-:Y:S02]  /*5f30*/  UIMAD.WIDE.U32 UR8, UR5, UR42, URZ ;  /* 0x0000002a050872a5 */ /* 0x000fe4000f8e00ff */
[----:B------:R-:W-:Y:S01]  /*5f40*/  UIADD3 UR8, UPT, UPT, -UR5, URZ, URZ ;  /* 0x000000ff05087290 */ /* 0x000fe2000fffe1ff */
[----:B------:R-:W-:Y:S02]  /*5f50*/  UMOV UR4, UR11 ;  /* 0x0000000b00047c82 */ /* 0x000fe40008000000 */
[----:B------:R-:W-:Y:S04]  /*5f60*/  USHF.R.U32.HI UR4, URZ, UR43, UR4 ;  /* 0x0000002bff047299 */ /* 0x000fe80008011604 */
[----:B------:R-:W-:Y:S03]  /*5f70*/  USEL UR11, UR6, UR4, !UP2 ;  /* 0x00000004060b7287 */ /* 0x000fe6000d000000 */
[----:B------:R-:W-:Y:S01]  /*5f80*/  @!UP0 UMOV UR4, UR9 ;  /* 0x0000000900048c82 */ /* 0x000fe20008000000 */
[----:B------:R-:W-:Y:S02]  /*5f90*/  UIADD3 UR10, UPT, UPT, -UR11, URZ, URZ ;  /* 0x000000ff0b0a7290 */ /* 0x000fe4000fffe1ff */
[----:B------:R-:W-:Y:S02]  /*5fa0*/  @!UP0 USHF.R.U32.HI UR4, URZ, UR43, UR4 ;  /* 0x0000002bff048299 */ /* 0x000fe40008011604 */
[----:B------:R-:W-:Y:S02]  /*5fb0*/  UIMAD UR10, UR41, UR10, UR6 ;  /* 0x0000000a290a72a4 */ /* 0x000fe4000f8e0206 */
[----:B------:R-:W-:Y:S02]  /*5fc0*/  @!UP0 USEL UR4, UR5, UR4, !UP2 ;  /* 0x0000000405048287 */ /* 0x000fe4000d000000 */
[----:B------:R-:W-:Y:S02]  /*5fd0*/  UIADD3 UR9, UPT, UPT, -UR6, URZ, URZ ;  /* 0x000000ff06097290 */ /* 0x000fe4000fffe1ff */
[----:B------:R-:W-:Y:S02]  /*5fe0*/  @!UP0 UIMAD UR10, UR7, UR10, UR4 ;  /* 0x0000000a070a82a4 */ /* 0x000fe4000f8e0204 */
[----:B------:R-:W-:Y:S02]  /*5ff0*/  @!UP0 UIADD3 UR11, UPT, UPT, UR11, -UR4, URZ ;  /* 0x800000040b0b8290 */ /* 0x000fe4000fffe0ff */
[----:B------:R-:W-:Y:S02]  /*6000*/  UIMAD UR7, UR44, UR8, UR39 ;  /* 0x000000082c0772a4 */ /* 0x000fe4000f8e0227 */
[----:B------:R-:W-:Y:S02]  /*6010*/  @!UP0 UIMAD UR6, UR11, UR41, UR5 ;  /* 0x000000290b0682a4 */ /* 0x000fe4000f8e0205 */
[----:B------:R-:W-:Y:S01]  /*6020*/  UIMAD UR4, UR62, UR9, UR38 ;  /* 0x000000093e0472a4 */ /* 0x000fe2000f8e0226 */
[----:B------:R-:W-:Y:S02]  /*6030*/  @!UP0 UMOV UR5, UR10 ;  /* 0x0000000a00058c82 */ /* 0x000fe40008000000 */
[----:B------:R-:W-:Y:S02]  /*6040*/  UIMAD UR39, UR5, UR44, UR7 ;  /* 0x0000002c052772a4 */ /* 0x000fe4000f8e0207 */
[----:B------:R-:W-:Y:S11]  /*6050*/  UIMAD UR38, UR6, UR62, UR4 ;  /* 0x0000003e062672a4 */ /* 0x000ff6000f8e0204 */
[----:B------:R-:W-:Y:S01]  /*6060*/  @!UPT UIADD3 URZ, UPT, UPT, URZ, URZ, URZ ;  /* 0x000000fffffff290 */ /* 0x000fe2000fffe0ff */
.L_x_110:
[----:B------:R-:W-:Y:S01]  /*6070*/  UISETP.NE.AND UP0, UPT, UR40, 0x1, UPT ;  /* 0x000000012800788c */ /* 0x000fe2000bf05270 */
[----:B------:R-:W-:Y:S01]  /*6080*/  R2UR UR18, R231 ;  /* 0x00000000e71272ca */ /* 0x000fe200000e0000 */
[----:B------:R-:W-:Y:S01]  /*6090*/  UIADD3 UR51, UPT, UPT, UR16, 0x1, URZ ;  /* 0x0000000110337890 */ /* 0x000fe2000fffe0ff */
[----:B------:R-:W-:Y:S08]  /*60a0*/  R2UR UR11, R230 ;  /* 0x00000000e60b72ca */ /* 0x000ff000000e0000 */
[----:B------:R-:W1:Y:S01]  /*60b0*/  @!UP0 LDCU.128 UR12, c[0x0][0xb10] ;  /* 0x00016200ff0c87ac */ /* 0x000e620008000c00 */
[----:B------:R-:W2:Y:S01]  /*60c0*/  @!UP0 LDCU UR5, c[0x0][0xb0c] ;  /* 0x00016180ff0587ac */ /* 0x000ea20008000800 */
[----:B------:R-:W3:Y:S01]  /*60d0*/  @!UP0 LDCU UR10, c[0x0][0xb20] ;  /* 0x00016400ff0a87ac */ /* 0x000ee20008000800 */
[----:B------:R-:W-:Y:S02]  /*60e0*/  UISETP.NE.U32.AND UP3, UPT, UR18, URZ, UPT ;  /* 0x000000ff1200728c */ /* 0x000fe4000bf65070 */
[----:B-1----:R-:W-:Y:S02]  /*60f0*/  UIMAD.WIDE.U32 UR8, UR39, UR12, URZ ;  /* 0x0000000c270872a5 */ /* 0x002fe4000f8e00ff */
[----:B------:R-:W-:Y:S02]  /*6100*/  UIMAD.WIDE.U32 UR6, UR38, UR15, URZ ;  /* 0x0000000f260672a5 */ /* 0x000fe4000f8e00ff */
[----:B------:R-:W-:Y:S02]  /*6110*/  @!UP0 UISETP.NE.AND UP1, UPT, UR14, 0x1, UPT ;  /* 0x000000010e00888c */ /* 0x000fe4000bf25270 */
[----:B------:R-:W-:Y:S02]  /*6120*/  UISETP.NE.AND.EX UP3, UPT, UR11, URZ, UPT, UP3 ;  /* 0x000000ff0b00728c */ /* 0x000fe4000bf65330 */
[----:B--2---:R-:W-:Y:S01]  /*6130*/  @!UP0 UISETP.NE.AND UP2, UPT, UR5, 0x1, UPT ;  /* 0x000000010500888c */ /* 0x004fe2000bf45270 */
[----:B------:R-:W-:Y:S01]  /*6140*/  @!UP0 UMOV UR4, UR9 ;  /* 0x0000000900048c82 */ /* 0x000fe20008000000 */
[----:B------:R-:W-:Y:S01]  /*6150*/  @!UP0 UMOV UR6, UR7 ;  /* 0x0000000700068c82 */ /* 0x000fe20008000000 */
[----:B------:R-:W-:Y:S02]  /*6160*/  @!UP0 USHF.R.U32.HI UR4, URZ, UR13, UR4 ;  /* 0x0000000dff048299 */ /* 0x000fe40008011604 */
[----:B---3--:R-:W-:Y:S02]  /*6170*/  @!UP0 USHF.R.U32.HI UR6, URZ, UR10, UR6 ;  /* 0x0000000aff068299 */ /* 0x008fe40008011606 */
[----:B------:R-:W-:Y:S02]  /*6180*/  @!UP0 USEL UR7, UR39, UR4, !UP2 ;  /* 0x0000000427078287 */ /* 0x000fe4000d000000 */
[----:B------:R-:W-:Y:S04]  /*6190*/  @!UP0 USEL UR6, UR38, UR6, !UP1 ;  /* 0x0000000626068287 */ /* 0x000fe8000c800000 */
[----:B------:R-:W-:Y:S02]  /*61a0*/  @!UP0 UIADD3 UR4, UPT, UPT, -UR7, UR6, URZ ;  /* 0x0000000607048290 */ /* 0x000fe4000fffe1ff */
[----:B------:R-:W-:Y:S02]  /*61b0*/  @!UP0 UIADD3 UR6, UPT, UPT, UR7, -UR6, URZ ;  /* 0x8000000607068290 */ /* 0x000fe4000fffe0ff */
[----:B------:R-:W-:Y:S02]  /*61c0*/  @!UP0 UIMAD UR39, UR4, UR5, UR39 ;  /* 0x00000005042782a4 */ /* 0x000fe4000f8e0227 */
[----:B------:R-:W-:Y:S01]  /*61d0*/  @!UP0 UIMAD UR38, UR6, UR14, UR38 ;  /* 0x0000000e062682a4 */ /* 0x000fe2000f8e0226 */
[----:B------:R-:W-:Y:S11]  /*61e0*/  BRA.U !UP3, `(.L_x_111) ;  /* 0x000000010b407547 */ /* 0x000ff6000b800000 */
[----:B------:R-:W-:Y:S01]  /*61f0*/  UISETP.NE.U32.AND UP0, UPT, UR58, URZ, UPT ;  /* 0x000000ff3a00728c */ /* 0x000fe2000bf05070 */
[----:B------:R-:W-:Y:S01]  /*6200*/  R2UR UR6, R231 ;  /* 0x00000000e70672ca */ /* 0x000fe200000e0000 */
[----:B------:R-:W1:Y:S01]  /*6210*/  LDCU.64 UR8, c[0x0][0x358] ;  /* 0x00006b00ff0877ac */ /* 0x000e620008000a00 */
[----:B------:R-:W-:Y:S01]  /*6220*/  IMAD.MOV.U32 R226, RZ, RZ, 0x1 ;  /* 0x00000001ffe27424 */ /* 0x000fe200078e00ff */
[----:B------:R-:W-:Y:S06]  /*6230*/  UISETP.NE.AND.EX UP0, UPT, UR59, URZ, UPT, UP0 ;  /* 0x000000ff3b00728c */ /* 0x000fec000bf05300 */
[----:B------:R-:W-:Y:S05]  /*6240*/  PLOP3.LUT P0, PT, PT, PT, UP0, 0x80, 0x8 ;  /* 0x000000000008781c */ /* 0x000fea0003f0f008 */
[----:B------:R-:W2:Y:S01]  /*6250*/  @UP0 LDCU.64 UR4, c[0x0][0x888] ;  /* 0x00011100ff0407ac */ /* 0x000ea20008000a00 */
[----:B------:R-:W-:Y:S04]  /*6260*/  @UP0 UIMAD UR6, UR36, UR6, URZ ;  /* 0x00000006240602a4 */ /* 0x000fe8000f8e02ff */
[----:B--2---:R-:W-:Y:S06]  /*6270*/  @UP0 UIMAD.WIDE UR4, UR6, 0x4, UR4 ;  /* 0x00000004060408a5 */ /* 0x004fec000f8e0204 */
[----:B------:R-:W-:Y:S02]  /*6280*/  IMAD.U32 R8, RZ, RZ, UR4 ;  /* 0x00000004ff087e24 */ /* 0x000fe4000f8e00ff */
[----:B------:R-:W-:Y:S05]  /*6290*/  IMAD.U32 R9, RZ, RZ, UR5 ;  /* 0x00000005ff097e24 */ /* 0x000fea000f8e00ff */
[----:B-1----:R-:W2:Y:S02]  /*62a0*/  @P0 LDG.E R0, desc[UR8][R8.64] ;  /* 0x0000000808000981 */ /* 0x002ea4000c1e1900 */
[----:B--2---:R-:W-:Y:S01]  /*62b0*/  @P0 R2UR UR45, R0 ;  /* 0x00000000002d02ca */ /* 0x004fe200000e0000 */
[----:B------:R-:W-:Y:S05]  /*62c0*/  IMAD.MOV.U32 R0, RZ, RZ, 0x1 ;  /* 0x00000001ff007424 */ /* 0x000fea00078e00ff */
[----:B------:R-:W-:Y:S08]  /*62d0*/  @!P0 PRMT R226, R0, 0x7610, R226 ;  /* 0x0000761000e28816 */ /* 0x000ff000000000e2 */
[----:B------:R-:W1:Y:S02]  /*62e0*/  @!UP0 LDCU UR45, c[0x0][0x880] ;  /* 0x00011000ff2d87ac */ /* 0x000e640008000800 */
.L_x_111:
[----:B------:R-:W-:Y:S01]  /*62f0*/  UISETP.NE.AND UP1, UPT, UR56, URZ, UPT ;  /* 0x000000ff3800728c */ /* 0x000fe2000bf25270 */
[----:B------:R-:W-:Y:S02]  /*6300*/  R2UR UR5, R229 ;  /* 0x00000000e50572ca */ /* 0x000fe400000e0000 */
[----:B------:R-:W-:Y:S03]  /*6310*/  R2UR UR4, R228 ;  /* 0x00000000e40472ca */ /* 0x000fe600000e0000 */
[----:B------:R-:W-:Y:S08]  /*6320*/  PLOP3.LUT P2, PT, PT, PT, UP1, 0x80, 0x8 ;  /* 0x000000000008781c */ /* 0x000ff00003f4f018 */
[----:B------:R-:W-:Y:S04]  /*6330*/  UISETP.NE.U32.AND UP0, UPT, UR5, URZ, UPT ;  /* 0x000000ff0500728c */ /* 0x000fe8000bf05070 */
[----:B------:R-:W-:Y:S09]  /*6340*/  UISETP.NE.AND.EX UP0, UPT, UR4, URZ, UPT, UP0 ;  /* 0x000000ff0400728c */ /* 0x000ff2000bf05300 */
[----:B------:R-:W-:Y:S05]  /*6350*/  BRA.U !UP0, `(.L_x_112) ;  /* 0x00000001083c7547 */ /* 0x000fea000b800000 */
[----:B------:R-:W2:Y:S01]  /*6360*/  LDCU.64 UR4, c[0x0][0x8a8] ;  /* 0x00011500ff0477ac */ /* 0x000ea20008000a00 */
[----:B------:R-:W-:Y:S01]  /*6370*/  R2UR UR6, R229 ;  /* 0x00000000e50672ca */ /* 0x000fe200000e0000 */
[----:B------:R-:W3:Y:S01]  /*6380*/  LDCU.64 UR8, c[0x0][0x358] ;  /* 0x00006b00ff0877ac */ /* 0x000ee20008000a00 */
[----:B--2---:R-:W-:Y:S04]  /*6390*/  UISETP.NE.U32.AND UP0, UPT, UR4, URZ, UPT ;  /* 0x000000ff0400728c */ /* 0x004fe8000bf05070 */
[----:B------:R-:W-:Y:S06]  /*63a0*/  UISETP.NE.AND.EX UP0, UPT, UR5, URZ, UPT, UP0 ;  /* 0x000000ff0500728c */ /* 0x000fec000bf05300 */
[----:B------:R-:W-:Y:S05]  /*63b0*/  PLOP3.LUT P0, PT, PT, PT, UP0, 0x80, 0x8 ;  /* 0x000000000008781c */ /* 0x000fea0003f0f008 */
[----:B------:R-:W2:Y:S01]  /*63c0*/  @UP0 LDCU.64 UR4, c[0x0][0x8a8] ;  /* 0x00011500ff0407ac */ /* 0x000ea20008000a00 */
[----:B------:R-:W-:Y:S04]  /*63d0*/  @UP0 UIMAD UR6, UR36, UR6, URZ ;  /* 0x00000006240602a4 */ /* 0x000fe8000f8e02ff */
[----:B--2---:R-:W-:Y:S06]  /*63e0*/  @UP0 UIMAD.WIDE UR4, UR6, 0x4, UR4 ;  /* 0x00000004060408a5 */ /* 0x004fec000f8e0204 */
[----:B------:R-:W-:Y:S02]  /*63f0*/  IMAD.U32 R8, RZ, RZ, UR4 ;  /* 0x00000004ff087e24 */ /* 0x000fe4000f8e00ff */
[----:B------:R-:W-:Y:S05]  /*6400*/  IMAD.U32 R9, RZ, RZ, UR5 ;  /* 0x00000005ff097e24 */ /* 0x000fea000f8e00ff */
[----:B---3--:R-:W2:Y:S02]  /*6410*/  @P0 LDG.E R0, desc[UR8][R8.64] ;  /* 0x0000000808000981 */ /* 0x008ea4000c1e1900 */
[----:B--2---:R-:W-:Y:S11]  /*6420*/  @P0 R2UR UR37, R0 ;  /* 0x00000000002502ca */ /* 0x004ff600000e0000 */
[----:B------:R-:W-:Y:S03]  /*6430*/  @!UPT UIADD3 URZ, UPT, UPT, URZ, URZ, URZ ;  /* 0x000000fffffff290 */ /* 0x000fe6000fffe0ff */
[----:B------:R-:W2:Y:S02]  /*6440*/  @!UP0 LDCU UR37, c[0x0][0x8a0] ;  /* 0x00011400ff2587ac */ /* 0x000ea40008000800 */
.L_x_112:
[----:B------:R-:W-:Y:S01]  /*6450*/  UISETP.NE.AND UP5, UPT, UR56, URZ, UPT ;  /* 0x000000ff3800728c */ /* 0x000fe2000bfa5270 */
[----:B-1----:R-:W-:Y:S01]  /*6460*/  @P2 FSETP.NEU.AND P1, PT, RZ, UR45, PT ;  /* 0x0000002dff002c0b */ /* 0x002fe2000bf2d000 */
[----:B------:R-:W-:Y:S01]  /*6470*/  UPLOP3.LUT UP2, UPT, UPT, UPT, UPT, 0x40, 0x4 ;  /* 0x000000000004789c */ /* 0x000fe20003f4e870 */
[----:B------:R-:W-:Y:S01]  /*6480*/  @P2 LOP3.LUT P0, RZ, R226, 0xff, RZ, 0xc0, !PT ;  /* 0x000000ffe2ff2812 */ /* 0x000fe2000780c0ff */
[----:B------:R-:W-:Y:S01]  /*6490*/  IMAD.U32 R3, RZ, RZ, UR52 ;  /* 0x00000034ff037e24 */ /* 0x000fe2000f8e00ff */
[----:B------:R-:W-:Y:S01]  /*64a0*/  ULEA UR48, UR46, UR47, 0x3 ;  /* 0x0000002f2e307291 */ /* 0x000fe2000f8e18ff */
[----:B------:R-:W-:Y:S01]  /*64b0*/  CS2R R222, SRZ ;  /* 0x0000000000de7805 */ /* 0x000fe2000001ff00 */
[----:B------:R-:W-:Y:S01]  /*64c0*/  UISETP.NE.AND UP4, UPT, UR53, URZ, UPT ;  /* 0x000000ff3500728c */ /* 0x000fe2000bf85270 */
[----:B------:R-:W-:Y:S02]  /*64d0*/  CS2R R220, SRZ ;  /* 0x0000000000dc7805 */ /* 0x000fe4000001ff00 */
[----:B------:R-:W-:Y:S02]  /*64e0*/  CS2R R206, SRZ ;  /* 0x0000000000ce7805 */ /* 0x000fe4000001ff00 */
[----:B------:R-:W-:Y:S01]  /*64f0*/  CS2R R204, SRZ ;  /* 0x0000000000cc7805 */ /* 0x000fe2000001ff00 */
[----:B------:R-:W1:Y:S01]  /*6500*/  @UP5 LDCU.64 UR4, c[0x0][0x888] ;  /* 0x00011100ff0457ac */ /* 0x000e620008000a00 */
[----:B------:R-:W-:Y:S02]  /*6510*/  CS2R R190, SRZ ;  /* 0x0000000000be7805 */ /* 0x000fe4000001ff00 */
[----:B------:R-:W-:Y:S02]  /*6520*/  CS2R R188, SRZ ;  /* 0x0000000000bc7805 */ /* 0x000fe4000001ff00 */
[----:B------:R-:W-:Y:S02]  /*6530*/  CS2R R174, SRZ ;  /* 0x0000000000ae7805 */ /* 0x000fe4000001ff00 */
[----:B------:R-:W-:Y:S02]  /*6540*/  CS2R R172, SRZ ;  /* 0x0000000000ac7805 */ /* 0x000fe4000001ff00 */
[----:B------:R-:W-:Y:S01]  /*6550*/  CS2R R158, SRZ ;  /* 0x00000000009e7805 */ /* 0x000fe2000001ff00 */
[----:B------:R-:W-:Y:S01]  /*6560*/  @UP5 UPLOP3.LUT UP2, UPT, UPT, UPT, UP3, 0x80, 0x8 ;  /* 0x000000000008589c */ /* 0x000fe20003f4f030 */
[----:B------:R-:W-:Y:S02]  /*6570*/  CS2R R156, SRZ ;  /* 0x00000000009c7805 */ /* 0x000fe4000001ff00 */
[----:B------:R-:W-:Y:S02]  /*6580*/  CS2R R142, SRZ ;  /* 0x00000000008e7805 */ /* 0x000fe4000001ff00 */
[----:B------:R-:W-:Y:S02]  /*6590*/  CS2R R140, SRZ ;  /* 0x00000000008c7805 */ /* 0x000fe4000001ff00 */
[----:B------:R-:W-:Y:S02]  /*65a0*/  CS2R R130, SRZ ;  /* 0x0000000000827805 */ /* 0x000fe4000001ff00 */
[----:B------:R-:W-:Y:S01]  /*65b0*/  CS2R R128, SRZ ;  /* 0x0000000000807805 */ /* 0x000fe2000001ff00 */
[----:B-1----:R-:W-:Y:S04]  /*65c0*/  @UP5 UISETP.NE.U32.AND UP0, UPT, UR4, URZ, UPT ;  /* 0x000000ff0400528c */ /* 0x002fe8000bf05070 */
[----:B------:R-:W-:Y:S03]  /*65d0*/  @UP5 UISETP.NE.AND.EX UP1, UPT, UR5, URZ, UPT, UP0 ;  /* 0x000000ff0500528c */ /* 0x000fe6000bf25300 */
[----:B------:R-:W-:Y:S01]  /*65e0*/  @P2 VOTEU.ANY UP0, P1 ;  /* 0x0000000000ff2886 */ /* 0x000fe20000800100 */
[----:B------:R-:W-:Y:S01]  /*65f0*/  @UP5 USEL UR4, URZ, 0xffffffff, UP0 ;  /* 0xffffffffff045887 */ /* 0x000fe20008000000 */
[----:B------:R-:W-:Y:S01]  /*6600*/  PLOP3.LUT P1, PT, PT, PT, UP4, 0x80, 0x8 ;  /* 0x000000000008781c */ /* 0x000fe20003f2f048 */
[----:B------:R-:W-:Y:S01]  /*6610*/  @UP5 USEL UR5, URZ, 0xffffffff, UP1 ;  /* 0xffffffffff055887 */ /* 0x000fe20008800000 */
[----:B------:R-:W-:Y:S01]  /*6620*/  @P2 VOTEU.ANY UP0, P0 ;  /* 0x0000000000ff2886 */ /* 0x000fe20000000100 */
[----:B------:R-:W-:Y:S02]  /*6630*/  PLOP3.LUT P0, PT, PT, PT, UP4, 0x80, 0x8 ;  /* 0x000000000008781c */ /* 0x000fe40003f0f048 */
[----:B------:R-:W-:Y:S04]  /*6640*/  @UP2 USEL UR4, UR5, UR4, !UP0 ;  /* 0x0000000405042287 */ /* 0x000fe8000c000000 */
[----:B------:R-:W-:Y:S04]  /*6650*/  @UP5 ULOP3.LUT UR4, UR4, 0x1, URZ, 0xc0, !UPT ;  /* 0x0000000104045892 */ /* 0x000fe8000f8ec0ff */
[----:B------:R-:W-:Y:S01]  /*6660*/  UISETP.NE.U32.OR UP0, UPT, UR4, 0x1, !UP5 ;  /* 0x000000010400788c */ /* 0x000fe2000ef05470 */
[----:B------:R-:W-:Y:S02]  /*6670*/  @P1 SHF.R.U32.HI R4, RZ, 0x10, R5 ;  /* 0x00000010ff041819 */ /* 0x000fe40000011605 */
[----:B------:R-:W-:Y:S02]  /*6680*/  PLOP3.LUT P1, PT, PT, PT, PT, 0x8, 0x80 ;  /* 0x000000000080781c */ /* 0x000fe40003f2e170 */
[----:B------:R-:W-:Y:S02]  /*6690*/  @P0 R2UR UR57, R4 ;  /* 0x00000000043902ca */ /* 0x000fe400000e0000 */
[----:B------:R-:W-:Y:S11]  /*66a0*/  PLOP3.LUT P2, PT, PT, PT, UP0, 0x80, 0x8 ;  /* 0x000000000008781c */ /* 0x000ff60003f4f008 */
[----:B------:R-:W-:Y:S02]  /*66b0*/  @!UPT UIADD3 URZ, UPT, UPT, URZ, URZ, URZ ;  /* 0x000000fffffff290 */ /* 0x000fe4000fffe0ff */
[----:B------:R-:W-:Y:S01]  /*66c0*/  @P2 SHF.L.U32 R8, R3, 0x1f, RZ ;  /* 0x0000001f03082819 */ /* 0x000fe200000006ff */
[----:B------:R-:W-:Y:S03]  /*66d0*/  IMAD.U32 R3, RZ, RZ, UR55 ;  /* 0x00000037ff037e24 */ /* 0x000fe6000f8e00ff */
[----:B------:R-:W1:Y:S02]  /*66e0*/  @P2 SYNCS.PHASECHK.TRANS64.TRYWAIT P4, [UR47+0x110], R8 ;  /* 0x00011008ff0025a7 */ /* 0x000e64000808112f */
[----:B------:R-:W-:Y:S04]  /*66f0*/  SHF.L.U32 R0, R3, 0x1f, RZ ;  /* 0x0000001f03007819 */ /* 0x000fe800000006ff */
[----:B------:R3:W4:Y:S01]  /*6700*/  SYNCS.PHASECHK.TRANS64.TRYWAIT P3, [UR48+0x150], R0 ;  /* 0x00015000ff0075a7 */ /* 0x0007220008061130 */
[----:B-1----:R-:W-:Y:S01]  /*6710*/  @P2 PLOP3.LUT P1, PT, P4, PT, PT, 0x8, 0x80 ;  /* 0x000000000080281c */ /* 0x002fe2000272e170 */
[----:B------:R-:W-:Y:S01]  /*6720*/  @!UPT UIADD3 URZ, UPT, UPT, URZ, URZ, URZ ;  /* 0x000000fffffff290 */ /* 0x000fe2000fffe0ff */
[----:B---3--:R-:W-:Y:S11]  /*6730*/  BRA.U !UP0, `(.L_x_113) ;  /* 0x0000000108d07547 */ /* 0x008ff6000b800000 */
[----:B------:R-:W-:Y:S02]  /*6740*/  FSETP.NEU.AND P2, PT, RZ, UR45, PT ;  /* 0x0000002dff007c0b */ /* 0x000fe4000bf4d000 */
[----:B------:R-:W-:Y:S01]  /*6750*/  LOP3.LUT P0, RZ, R226, 0xff, RZ, 0xc0, !PT ;  /* 0x000000ffe2ff7812 */ /* 0x000fe2000780c0ff */
[----:B------:R-:W-:Y:S01]  /*6760*/  @!UPT UIADD3 URZ, UPT, UPT, URZ, URZ, URZ ;  /* 0x000000fffffff290 */ /* 0x000fe2000fffe0ff */
[----:B------:R-:W-:Y:S11]  /*6770*/  @!P1 BRA `(.L_x_114) ;  /* 0x0000000000109947 */ /* 0x000ff60003800000 */
[----:B------:R-:W-:Y:S04]  /*6780*/  MOV R3, UR52 ;  /* 0x0000003400037c02 */ /* 0x000fe80008000f00 */
[----:B------:R-:W-:Y:S04]  /*6790*/  SHF.L.U32 R4, R3, 0x1f, RZ ;  /* 0x0000001f03047819 */ /* 0x000fe800000006ff */
[----:B------:R-:W1:Y:S02]  /*67a0*/  SYNCS.PHASECHK.TRANS64.TRYWAIT P1, [UR47+0x110], R4 ;  /* 0x00011004ff0075a7 */ /* 0x000e64000802112f */
[----:B-1----:R-:W-:Y:S05]  /*67b0*/  @!P1 BRA `(.L_x_115) ;  /* 0x0000003c00149947 */ /* 0x002fea0003800000 */
.L_x_114:
[----:B------:R-:W-:Y:S01]  /*67c0*/  UISETP.NE.U32.AND UP0, UPT, UR58, URZ, UPT ;  /* 0x000000ff3a00728c */ /* 0x000fe2000bf05070 */
[----:B------:R-:W-:Y:S01]  /*67d0*/  CS2R R130, SRZ ;  /* 0x0000000000827805 */ /* 0x000fe2000001ff00 */
[----:B------:R-:W-:Y:S01]  /*67e0*/  VOTEU.ANY UP1, P2 ;  /* 0x0000000000ff7886 */ /* 0x000fe20001020100 */
[----:B------:R-:W-:Y:S01]  /*67f0*/  USEL UR4, URZ, 0xffffffff, UP1 ;  /* 0xffffffffff047887 */ /* 0x000fe20008800000 */
[----:B------:R-:W-:Y:S01]  /*6800*/  CS2R R128, SRZ ;  /* 0x0000000000807805 */ /* 0x000fe2000001ff00 */
[----:B------:R-:W-:Y:S01]  /*6810*/  UISETP.NE.AND.EX UP0, UPT, UR59, URZ, UPT, UP0 ;  /* 0x000000ff3b00728c */ /* 0x000fe2000bf05300 */
[----:B------:R-:W-:Y:S02]  /*6820*/  CS2R R142, SRZ ;  /* 0x00000000008e7805 */ /* 0x000fe4000001ff00 */
[----:B------:R-:W-:Y:S02]  /*6830*/  CS2R R140, SRZ ;  /* 0x00000000008c7805 */ /* 0x000fe4000001ff00 */
[----:B------:R-:W-:Y:S01]  /*6840*/  CS2R R158, SRZ ;  /* 0x00000000009e7805 */ /* 0x000fe2000001ff00 */
[----:B------:R-:W-:Y:S01]  /*6850*/  USEL UR5, URZ, 0xffffffff, UP0 ;  /* 0xffffffffff057887 */ /* 0x000fe20008000000 */
[----:B------:R-:W-:Y:S02]  /*6860*/  CS2R R156, SRZ ;  /* 0x00000000009c7805 */ /* 0x000fe4000001ff00 */
[----:B------:R-:W-:Y:S01]  /*6870*/  CS2R R174, SRZ ;  /* 0x0000000000ae7805 */ /* 0x000fe2000001ff00 */
[----:B------:R-:W-:Y:S01]  /*6880*/  VOTEU.ANY UP0, P0 ;  /* 0x0000000000ff7886 */ /* 0x000fe20000000100 */
[----:B------:R-:W-:Y:S01]  /*6890*/  @UP3 USEL UR4, UR5, UR4, !UP0 ;  /* 0x0000000405043287 */ /* 0x000fe2000c000000 */
[----:B------:R-:W-:Y:S02]  /*68a0*/  CS2R R172, SRZ ;  /* 0x0000000000ac7805 */ /* 0x000fe4000001ff00 */
[----:B------:R-:W-:Y:S02]  /*68b0*/  CS2R R190, SRZ ;  /* 0x0000000000be7805 */ /* 0x000fe4000001ff00 */
[----:B------:R-:W-:Y:S01]  /*68c0*/  CS2R R188, SRZ ;  /* 0x0000000000bc7805 */ /* 0x000fe2000001ff00 */
[----:B------:R-:W-:Y:S01]  /*68d0*/  ULOP3.LUT UR4, UR4, 0x1, URZ, 0xc0, !UPT ;  /* 0x0000000104047892 */ /* 0x000fe2000f8ec0ff */
[----:B------:R-:W-:Y:S02]  /*68e0*/  CS2R R206, SRZ ;  /* 0x0000000000ce7805 */ /* 0x000fe4000001ff00 */
[----:B------:R-:W-:Y:S02]  /*68f0*/  CS2R R204, SRZ ;  /* 0x0000000000cc7805 */ /* 0x000fe4000001ff00 */
[----:B------:R-:W-:Y:S01]  /*6900*/  CS2R R222, SRZ ;  /* 0x0000000000de7805 */ /* 0x000fe2000001ff00 */
[----:B------:R-:W-:Y:S01]  /*6910*/  UISETP.NE.U32.AND UP0, UPT, UR4, 0x1, UPT ;  /* 0x000000010400788c */ /* 0x000fe2000bf05070 */
[----:B------:R-:W-:Y:S01]  /*6920*/  CS2R R220, SRZ ;  /* 0x0000000000dc7805 */ /* 0x000fe2000001ff00 */
[----:B------:R-:W-:Y:S02]  /*6930*/  UIADD3 UR4, UPT, UPT, UR47, 0x118, URZ ;  /* 0x000001182f047890 */ /* 0x000fe4000fffe0ff */
[----:B------:R-:W-:Y:S02]  /*6940*/  ULOP3.LUT UR52, UR52, 0x1, URZ, 0x3c, !UPT ;  /* 0x0000000134347892 */ /* 0x000fe4000f8e3cff */
[----:B------:R-:W-:Y:S01]  /*6950*/  PLOP3.LUT P0, PT, PT, PT, UP0, 0x80, 0x8 ;  /* 0x000000000008781c */ /* 0x000fe20003f0f008 */
[----:B------:R-:W-:Y:S11]  /*6960*/  UPRMT UR4, UR17, 0x654, UR4 ;  /* 0x0000065411047896 */ /* 0x000ff60008000004 */
[----:B------:R-:W-:Y:S01]  /*6970*/  @!UPT UIADD3 URZ, UPT, UPT, URZ, URZ, URZ ;  /* 0x000000fffffff290 */ /* 0x000fe2000fffe0ff */
[----:B-1----:R-:W-:Y:S05]  /*6980*/  @P0 IMAD.IADD R4, R225, 0x1, R234 ;  /* 0x00000001e1040824 */ /* 0x002fea00078e02ea */
[----:B------:R-:W-:Y:S05]  /*6990*/  @P0 LEA R3, R4, UR47, 0x4 ;  /* 0x0000002f04030c11 */ /* 0x000fea000f8e20ff */
[----:B------:R1:W3:Y:S04]  /*69a0*/  @P0 LDS.128 R128, [R3+0x200] ;  /* 0x0002000003800984 */ /* 0x0002e80000000c00 */
[----:B------:R1:W1:Y:S04]  /*69b0*/  @P0 LDS.128 R140, [R3+0xa00] ;  /* 0x000a0000038c0984 */ /* 0x0002680000000c00 */
[----:B------:R1:W1:Y:S04]  /*69c0*/  @P0 LDS.128 R156, [R3+0x1200] ;  /* 0x00120000039c0984 */ /* 0x0002680000000c00 */
[----:B------:R1:W1:Y:S04]  /*69d0*/  @P0 LDS.128 R172, [R3+0x1a00] ;  /* 0x001a000003ac0984 */ /* 0x0002680000000c00 */
[----:B------:R1:W1:Y:S04]  /*69e0*/  @P0 LDS.128 R188, [R3+0x2200] ;  /* 0x0022000003bc0984 */ /* 0x0002680000000c00 */
[----:B------:R1:W1:Y:S04]  /*69f0*/  @P0 LDS.128 R204, [R3+0x2a00] ;  /* 0x002a000003cc0984 */ /* 0x0002680000000c00 */
[----:B------:R1:W1:Y:S01]  /*6a00*/  @P0 LDS.128 R220, [R3+0x3200] ;  /* 0x0032000003dc0984 */ /* 0x0002620000000c00 */
[----:B------:R-:W-:Y:S01]  /*6a10*/  @!PT LDS RZ, [RZ] ;  /* 0x00000000fffff984 */ /* 0x000fe20000000800 */
[----:B------:R-:W-:Y:S01]  /*6a20*/  @!PT LDS RZ, [RZ] ;  /* 0x00000000fffff984 */ /* 0x000fe20000000800 */
[----:B------:R-:W-:Y:S01]  /*6a30*/  @!PT LDS RZ, [RZ] ;  /* 0x00000000fffff984 */ /* 0x000fe20000000800 */
[----:B------:R-:W-:Y:S01]  /*6a40*/  @!PT LDS RZ, [RZ] ;  /* 0x00000000fffff984 */ /* 0x000fe20000000800 */
[----:B------:R5:W-:Y:S06]  /*6a50*/  MEMBAR.ALL.CTA ;  /* 0x0000000000007992 */ /* 0x000bec0000008000 */
[----:B-----5:R-:W5:Y:S02]  /*6a60*/  FENCE.VIEW.ASYNC.S ;  /* 0x00000000000073c6 */ /* 0x020f640000000000 */
[----:B-----5:R-:W-:Y:S01]  /*6a70*/  SYNCS.ARRIVE.TRANS64.RED.A1T0 RZ, [UR4], RZ ;  /* 0x000000ffffff79a7 */ /* 0x020fe20008100404 */
.L_x_113:
[----:B-1----:R-:W-:Y:S05]  /*6a80*/  MOV R3, UR46 ;  /* 0x0000002e00037c02 */ /* 0x002fea0008000f00 */
[----:B------:R-:W-:Y:S05]  /*6a90*/  IMAD R120, R3, 0x70, R2 ;  /* 0x0000007003787824 */ /* 0x000fea00078e0202 */
[----:B------:R-:W-:Y:S04]  /*6aa0*/  SHF.R.U32.HI R4, RZ, 0x15, R120 ;  /* 0x00000015ff047819 */ /* 0x000fe80000011678 */
[----:B------:R-:W-:Y:S01]  /*6ab0*/  LOP3.LUT P0, RZ, R4, 0x3, R227, 0x48, !PT ;  /* 0x0000000304ff7812 */ /* 0x000fe200078048e3 */
[----:B------:R-:W-:Y:S01]  /*6ac0*/  @!UPT UIADD3 URZ, UPT, UPT, URZ, URZ, URZ ;  /* 0x000000fffffff290 */ /* 0x000fe2000fffe0ff */
[----:B----4-:R-:W-:Y:S11]  /*6ad0*/  @P3 BRA `(.L_x_116) ;  /* 0x0000000000083947 */ /* 0x010ff60003800000 */
[----:B------:R-:W1:Y:S02]  /*6ae0*/  SYNCS.PHASECHK.TRANS64.TRYWAIT P1, [UR48+0x150], R0 ;  /* 0x00015000ff0075a7 */ /* 0x000e640008021130 */
[----:B-1----:R-:W-:Y:S05]  /*6af0*/  @!P1 BRA `(.L_x_117) ;  /* 0x00000038005c9947 */ /* 0x002fea0003800000 */
.L_x_116:
[----:B------:R-:W-:Y:S05]  /*6b00*/  @!P0 BRA `(.L_x_118) ;  /* 0x0000000000408947 */ /* 0x000fea0003800000 */
[----:B------:R-:W4:Y:S01]  /*6b10*/  LDCU.64 UR8, c[0x4][0x68] ;  /* 0x01000d00ff0877ac */ /* 0x000f220008000a00 */
[----:B------:R-:W-:Y:S01]  /*6b20*/  MOV R15, 0x0 ;  /* 0x00000000000f7802 */ /* 0x000fe20000000f00 */
[----:B------:R-:W-:Y:S02]  /*6b30*/  HFMA2 R12, -RZ, RZ, 0, 5.9604644775390625e-08 ;  /* 0x00000001ff0c7431 */ /* 0x000fe400000001ff */
[----:B------:R-:W-:Y:S02]  /*6b40*/  IMAD.MOV.U32 R8, RZ, RZ, 0x192 ;  /* 0x00000192ff087424 */ /* 0x000fe400078e00ff */
[----:B------:R-:W-:Y:S01]  /*6b50*/  IMAD.MOV.U32 R13, RZ, RZ, RZ ;  /* 0x000000ffff0d7224 */ /* 0x000fe200078e00ff */
[----:B------:R-:W5:Y:S01]  /*6b60*/  LDCU.64 UR6, c[0x4][0x70] ;  /* 0x01000e00ff0677ac */ /* 0x000f620008000a00 */
[----:B------:R-:W1:Y:S01]  /*6b70*/  LDC.64 R14, c[0x4][R15] ;  /* 0x010000000f0e7b82 */ /* 0x000e620000000a00 */
[----:B------:R-:W2:Y:S01]  /*6b80*/  LDCU.64 UR4, c[0x4][0x8] ;  /* 0x01000100ff0477ac */ /* 0x000ea20008000a00 */
[----:B----4-:R-:W-:Y:S01]  /*6b90*/  MOV R5, UR9 ;  /* 0x0000000900057c02 */ /* 0x010fe20008000f00 */
[----:B------:R-:W-:Y:S01]  /*6ba0*/  IMAD.U32 R4, RZ, RZ, UR8 ;  /* 0x00000008ff047e24 */ /* 0x000fe2000f8e00ff */
[----:B-----5:R-:W-:Y:S01]  /*6bb0*/  MOV R7, UR7 ;  /* 0x0000000700077c02 */ /* 0x020fe20008000f00 */
[----:B------:R-:W-:Y:S01]  /*6bc0*/  IMAD.U32 R6, RZ, RZ, UR6 ;  /* 0x00000006ff067e24 */ /* 0x000fe2000f8e00ff */
[----:B--2---:R-:W-:Y:S01]  /*6bd0*/  MOV R11, UR5 ;  /* 0x00000005000b7c02 */ /* 0x004fe20008000f00 */
[----:B------:R-:W-:Y:S02]  /*6be0*/  IMAD.U32 R10, RZ, RZ, UR4 ;  /* 0x00000004ff0a7e24 */ /* 0x000fe4000f8e00ff */
[----:B------:R-:W-:Y:S07]  /*6bf0*/  LEPC R20, `(.L_x_118) ;  /* 0x000000001014794e */ /* 0x000fee0000000000 */
[----:B-1-3--:R-:W-:Y:S05]  /*6c00*/  CALL.ABS.NOINC R14 ;  /* 0x000000000e007343 */ /* 0x00afea0003c00000 */
.L_x_118:
[----:B------:R-:W-:Y:S05]  /*6c10*/  WARPSYNC.ALL ;  /* 0x0000000000007948 */ /* 0x000fea0003800000 */
[C---:B------:R-:W-:Y:S01]  /*6c20*/  R2UR UR4, R120.reuse ;  /* 0x00000000780472ca */ /* 0x040fe200000e0000 */
[----:B-1----:R-:W-:Y:S05]  /*6c30*/  VIADD R0, R120, 0x10 ;  /* 0x0000001078007836 */ /* 0x002fea0000000000 */
[----:B------:R-:W-:Y:S04]  /*6c40*/  SHF.R.U32.HI R0, RZ, 0x15, R0 ;  /* 0x00000015ff007819 */ /* 0x000fe80000011600 */
[----:B------:R-:W-:Y:S03]  /*6c50*/  LOP3.LUT P0, RZ, R0, 0x3, R227, 0x48, !PT ;  /* 0x0000000300ff7812 */ /* 0x000fe600078048e3 */
[----:B------:R-:W1:Y:S10]  /*6c60*/  LDTM.x16 R104, tmem[UR4] ;  /* 0x00000004006879ee */ /* 0x000e740008240000 */
[----:B-1----:R-:W-:Y:S05]  /*6c70*/  @!P0 BRA `(.L_x_119) ;  /* 0x0000000000408947 */ /* 0x002fea0003800000 */
[----:B------:R-:W1:Y:S01]  /*6c80*/  LDCU.64 UR8, c[0x4][0x68] ;  /* 0x01000d00ff0877ac */ /* 0x000e620008000a00 */
[----:B------:R-:W-:Y:S01]  /*6c90*/  MOV R15, 0x0 ;  /* 0x00000000000f7802 */ /* 0x000fe20000000f00 */
[----:B------:R-:W-:Y:S02]  /*6ca0*/  HFMA2 R12, -RZ, RZ, 0, 5.9604644775390625e-08 ;  /* 0x00000001ff0c7431 */ /* 0x000fe400000001ff */
[----:B------:R-:W-:Y:S02]  /*6cb0*/  IMAD.MOV.U32 R8, RZ, RZ, 0x192 ;  /* 0x00000192ff087424 */ /* 0x000fe400078e00ff */
[----:B------:R-:W-:Y:S01]  /*6cc0*/  IMAD.MOV.U32 R13, RZ, RZ, RZ ;  /* 0x000000ffff0d7224 */ /* 0x000fe200078e00ff */
[----:B------:R-:W4:Y:S01]  /*6cd0*/  LDCU.64 UR6, c[0x4][0x70] ;  /* 0x01000e00ff0677ac */ /* 0x000f220008000a00 */
[----:B------:R-:W2:Y:S01]  /*6ce0*/  LDC.64 R14, c[0x4][R15] ;  /* 0x010000000f0e7b82 */ /* 0x000ea20000000a00 */
[----:B------:R-:W5:Y:S01]  /*6cf0*/  LDCU.64 UR4, c[0x4][0x8] ;  /* 0x01000100ff0477ac */ /* 0x000f620008000a00 */
[----:B-1----:R-:W-:Y:S01]  /*6d00*/  MOV R5, UR9 ;  /* 0x0000000900057c02 */ /* 0x002fe20008000f00 */
[----:B------:R-:W-:Y:S01]  /*6d10*/  IMAD.U32 R4, RZ, RZ, UR8 ;  /* 0x00000008ff047e24 */ /* 0x000fe2000f8e00ff */
[----:B----4-:R-:W-:Y:S01]  /*6d20*/  MOV R7, UR7 ;  /* 0x0000000700077c02 */ /* 0x010fe20008000f00 */
[----:B------:R-:W-:Y:S01]  /*6d30*/  IMAD.U32 R6, RZ, RZ, UR6 ;  /* 0x00000006ff067e24 */ /* 0x000fe2000f8e00ff */
[----:B-----5:R-:W-:Y:S01]  /*6d40*/  MOV R11, UR5 ;  /* 0x00000005000b7c02 */ /* 0x020fe20008000f00 */
[----:B------:R-:W-:Y:S02]  /*6d50*/  IMAD.U32 R10, RZ, RZ, UR4 ;  /* 0x00000004ff0a7e24 */ /* 0x000fe4000f8e00ff */
[----:B------:R-:W-:Y:S07]  /*6d60*/  LEPC R20, `(.L_x_119) ;  /* 0x000000001014794e */ /* 0x000fee0000000000 */
[----:B--23--:R-:W-:Y:S05]  /*6d70*/  CALL.ABS.NOINC R14 ;  /* 0x000000000e007343 */ /* 0x00cfea0003c00000 */
.L_x_119:
[----:B------:R-:W-:Y:S05]  /*6d80*/  WARPSYNC.ALL ;  /* 0x0000000000007948 */ /* 0x000fea0003800000 */
[C---:B------:R-:W-:Y:S01]  /*6d90*/  R2UR UR4, R120.reuse ;  /* 0x00000000780472ca */ /* 0x040fe200000e0000 */
[----:B------:R-:W-:Y:S05]  /*6da0*/  VIADD R0, R120, 0x20 ;  /* 0x0000002078007836 */ /* 0x000fea0000000000 */
[----:B------:R-:W-:Y:S04]  /*6db0*/  SHF.R.U32.HI R0, RZ, 0x15, R0 ;  /* 0x00000015ff007819 */ /* 0x000fe80000011600 */
[----:B------:R-:W-:Y:S03]  /*6dc0*/  LOP3.LUT P0, RZ, R0, 0x3, R227, 0x48, !PT ;  /* 0x0000000300ff7812 */ /* 0x000fe600078048e3 */
[----:B------:R-:W1:Y:S10]  /*6dd0*/  LDTM.x16 R88, tmem[UR4+0x10] ;  /* 0x00001004005879ee */ /* 0x000e740008240000 */
        /* <DEDUP_REMOVED lines=17> */
.L_x_120:
        /* <DEDUP_REMOVED lines=23> */
.L_x_121:
        /* <DEDUP_REMOVED lines=23> */
.L_x_122:
        /* <DEDUP_REMOVED lines=23> */
.L_x_123:
        /* <DEDUP_REMOVED lines=23> */
.L_x_124:
[----:B------:R-:W-:Y:S01]  /*74b0*/  ISETP.NE.AND P0, PT, R234, RZ, PT ;  /* 0x000000ffea00720c */ /* 0x000fe20003f05270 */
[----:B------:R-:W-:Y:S05]  /*74c0*/  WARPSYNC.ALL ;  /* 0x0000000000007948 */ /* 0x000fea0003800000 */
[----:B------:R-:W-:Y:S01]  /*74d0*/  R2UR UR4, R120 ;  /* 0x00000000780472ca */ /* 0x000fe200000e0000 */
[----:B--2---:R-:W-:Y:S01]  /*74e0*/  FMUL R23, R93, UR37 ;  /* 0x000000255d177c20 */ /* 0x004fe20008400000 */
[-C--:B------:R-:W-:Y:S01]  /*74f0*/  F2FP.F16.E4M3.UNPACK_B R6, R221.reuse ;  /* 0x000000ddff06723e */ /* 0x080fe200020006ff */
[----:B------:R-:W-:Y:S01]  /*7500*/  FMUL R3, R89, UR37 ;  /* 0x0000002559037c20 */ /* 0x000fe20008400000 */
[----:B------:R-:W-:Y:S01]  /*7510*/  F2FP.F16.E4M3.UNPACK_B R5, R221.H1 ;  /* 0x000000ddff05723e */ /* 0x000fe200030006ff */
[----:B------:R-:W-:Y:S01]  /*7520*/  FMUL R22, R92, UR37 ;  /* 0x000000255c167c20 */ /* 0x000fe20008400000 */
[----:B------:R-:W-:Y:S01]  /*7530*/  F2FP.F16.E4M3.UNPACK_B R4, R222 ;  /* 0x000000deff04723e */ /* 0x000fe200020006ff */
[--C-:B------:R-:W-:Y:S01]  /*7540*/  HADD2.F32 R215, -RZ, R6.reuse.H0_H0 ;  /* 0x20000006ffd77230 */ /* 0x100fe20000004100 */
[-C--:B------:R-:W-:Y:S01]  /*7550*/  F2FP.F16.E4M3.UNPACK_B R212, R220.reuse ;  /* 0x000000dcffd4723e */ /* 0x080fe200020006ff */
[----:B------:R-:W-:Y:S01]  /*7560*/  HADD2.F32 R216, -RZ, R6.H1_H1 ;  /* 0x30000006ffd87230 */ /* 0x000fe20000004100 */
[----:B------:R-:W-:Y:S01]  /*7570*/  F2FP.F16.E4M3.UNPACK_B R214, R220.H1 ;  /* 0x000000dcffd6723e */ /* 0x000fe200030006ff */
[--C-:B------:R-:W-:Y:S02]  /*7580*/  HADD2.F32 R217, -RZ, R5.reuse.H0_H0 ;  /* 0x20000005ffd97230 */ /* 0x100fe40000004100 */
[----:B------:R-:W-:Y:S01]  /*7590*/  FMUL R0, R88, UR37 ;  /* 0x0000002558007c20 */ /* 0x000fe20008400000 */
[----:B------:R-:W-:Y:S02]  /*75a0*/  HADD2.F32 R218, -RZ, R5.H1_H1 ;  /* 0x30000005ffda7230 */ /* 0x000fe40000004100 */
[----:B------:R-:W-:Y:S01]  /*75b0*/  FMUL R104, R104, UR37 ;  /* 0x0000002568687c20 */ /* 0x000fe20008400000 */
[--C-:B------:R-:W-:Y:S02]  /*75c0*/  HADD2.F32 R219, -RZ, R4.reuse.H0_H0 ;  /* 0x20000004ffdb7230 */ /* 0x100fe40000004100 */
[----:B------:R-:W-:Y:S01]  /*75d0*/  FMUL R88, R94, UR37 ;  /* 0x000000255e587c20 */ /* 0x000fe20008400000 */
[----:B------:R-:W-:Y:S02]  /*75e0*/  HADD2.F32 R220, -RZ, R4.H1_H1 ;  /* 0x30000004ffdc7230 */ /* 0x000fe40000004100 */
[----:B------:R-:W-:Y:S01]  /*75f0*/  FMUL R105, R105, UR37 ;  /* 0x0000002569697c20 */ /* 0x000fe20008400000 */
[-C--:B---3--:R-:W-:Y:S01]  /*7600*/  F2FP.F16.E4M3.UNPACK_B R125, R128.reuse ;  /* 0x00000080ff7d723e */ /* 0x088fe200020006ff */
[----:B------:R-:W1:Y:S01]  /*7610*/  LDTM.x16 R4, tmem[UR4+0x60] ;  /* 0x00006004000479ee */ /* 0x000e620008240000 */
[----:B------:R-:W-:Y:S01]  /*7620*/  NOP ;  /* 0x0000000000007918 */ /* 0x000fe20000000000 */
[----:B------:R-:W-:Y:S01]  /*7630*/  UIADD3 UR4, UPT, UPT, UR48, 0x170, URZ ;  /* 0x0000017030047890 */ /* 0x000fe2000fffe0ff */
[----:B------:R-:W-:Y:S01]  /*7640*/  FMUL R94, R100, UR37 ;  /* 0x00000025645e7c20 */ /* 0x000fe20008400000 */
[----:B------:R-:W-:Y:S01]  /*7650*/  FMUL R108, R108, UR37 ;  /* 0x000000256c6c7c20 */ /* 0x000fe20008400000 */
[----:B------:R-:W-:Y:S01]  /*7660*/  F2FP.F16.E4M3.UNPACK_B R123, R128.H1 ;  /* 0x00000080ff7b723e */ /* 0x000fe200030006ff */
[----:B------:R-:W-:Y:S01]  /*7670*/  ULOP3.LUT UR4, UR4, 0xfefffff8, URZ, 0xc0, !UPT ;  /* 0xfefffff804047892 */ /* 0x000fe2000f8ec0ff */
[----:B------:R-:W-:Y:S01]  /*7680*/  FMUL R109, R109, UR37 ;  /* 0x000000256d6d7c20 */ /* 0x000fe20008400000 */
[----:B------:R-:W-:Y:S01]  /*7690*/  FMUL R112, R112, UR37 ;  /* 0x0000002570707c20 */ /* 0x000fe20008400000 */
[-C--:B------:R-:W-:Y:S01]  /*76a0*/  F2FP.F16.E4M3.UNPACK_B R121, R129.reuse ;  /* 0x00000081ff79723e */ /* 0x080fe200020006ff */
[----:B------:R-:W-:Y:S01]  /*76b0*/  FMUL R113, R113, UR37 ;  /* 0x0000002571717c20 */ /* 0x000fe20008400000 */
[----:B------:R-:W-:Y:S01]  /*76c0*/  FMUL R116, R116, UR37 ;  /* 0x0000002574747c20 */ /* 0x000fe20008400000 */
[----:B------:R-:W-:Y:S01]  /*76d0*/  F2FP.F16.E4M3.UNPACK_B R122, R129.H1 ;  /* 0x00000081ff7a723e */ /* 0x000fe200030006ff */
[----:B------:R-:W-:Y:S02]  /*76e0*/  HADD2.F32 R100, -RZ, R123.H1_H1 ;  /* 0x3000007bff647230 */ /* 0x000fe40000004100 */
[----:B------:R-:W-:Y:S01]  /*76f0*/  FMUL R117, R117, UR37 ;  /* 0x0000002575757c20 */ /* 0x000fe20008400000 */
[----:B-1----:R-:W-:Y:S01]  /*7700*/  SYNCS.ARRIVE.TRANS64.RED.A1T0 RZ, [UR4], RZ ;  /* 0x000000ffffff79a7 */ /* 0x002fe20008100404 */
[----:B------:R-:W-:Y:S01]  /*7710*/  FMUL R72, R72, UR37 ;  /* 0x0000002548487c20 */ /* 0x000fe20008400000 */
[-C--:B------:R-:W-:Y:S01]  /*7720*/  F2FP.F16.E4M3.UNPACK_B R124, R130.reuse ;  /* 0x00000082ff7c723e */ /* 0x080fe200020006ff */
[--C-:B------:R-:W-:Y:S02]  /*7730*/  HADD2.F32 R211, -RZ, R212.reuse.H0_H0 ;  /* 0x200000d4ffd37230 */ /* 0x100fe40000004100 */
[----:B------:R-:W-:Y:S01]  /*7740*/  FMUL R73, R73, UR37 ;  /* 0x0000002549497c20 */ /* 0x000fe20008400000 */
[----:B------:R-:W-:Y:S01]  /*7750*/  FMUL R76, R76, UR37 ;  /* 0x000000254c4c7c20 */ /* 0x000fe20008400000 */
[----:B------:R-:W-:Y:S01]  /*7760*/  F2FP.F16.E4M3.UNPACK_B R126, R130.H1 ;  /* 0x00000082ff7e723e */ /* 0x000fe200030006ff */
[----:B------:R-:W-:Y:S02]  /*7770*/  HADD2.F32 R212, -RZ, R212.H1_H1 ;  /* 0x300000d4ffd47230 */ /* 0x000fe40000004100 */
[----:B------:R-:W-:Y:S01]  /*7780*/  FMUL R77, R77, UR37 ;  /* 0x000000254d4d7c20 */ /* 0x000fe20008400000 */
[----:B------:R-:W-:Y:S01]  /*7790*/  FMUL R80, R80, UR37 ;  /* 0x0000002550507c20 */ /* 0x000fe20008400000 */
[-C--:B------:R-:W-:Y:S01]  /*77a0*/  F2FP.F16.E4M3.UNPACK_B R128, R131.reuse ;  /* 0x00000083ff80723e */ /* 0x080fe200020006ff */
[----:B------:R-:W-:Y:S02]  /*77b0*/  HADD2.F32 R213, -RZ, R214.H0_H0 ;  /* 0x200000d6ffd57230 */ /* 0x000fe40000004100 */
[----:B------:R-:W-:Y:S01]  /*77c0*/  FMUL R81, R81, UR37 ;  /* 0x0000002551517c20 */ /* 0x000fe20008400000 */
[----:B------:R-:W-:Y:S01]  /*77d0*/  FMUL R84, R84, UR37 ;  /* 0x0000002554547c20 */ /* 0x000fe20008400000 */
[----:B------:R-:W-:Y:S01]  /*77e0*/  F2FP.F16.E4M3.UNPACK_B R130, R131.H1 ;  /* 0x00000083ff82723e */ /* 0x000fe200030006ff */
[--C-:B------:R-:W-:Y:S02]  /*77f0*/  HADD2.F32 R127, -RZ, R128.reuse.H0_H0 ;  /* 0x20000080ff7f7230 */ /* 0x100fe40000004100 */
[----:B------:R-:W-:Y:S01]  /*7800*/  FMUL R85, R85, UR37 ;  /* 0x0000002555557c20 */ /* 0x000fe20008400000 */
[----:B------:R-:W-:Y:S02]  /*7810*/  HADD2.F32 R128, -RZ, R128.H1_H1 ;  /* 0x30000080ff807230 */ /* 0x000fe40000004100 */
[----:B------:R-:W-:Y:S01]  /*7820*/  FMUL R56, R56, UR37 ;  /* 0x0000002538387c20 */ /* 0x000fe20008400000 */
[-C--:B------:R-:W-:Y:S01]  /*7830*/  F2FP.F16.E4M3.UNPACK_B R132, R140.reuse ;  /* 0x0000008cff84723e */ /* 0x080fe200020006ff */
[----:B------:R-:W-:Y:S01]  /*7840*/  FMUL R57, R57, UR37 ;  /* 0x0000002539397c20 */ /* 0x000fe20008400000 */
[----:B------:R-:W-:Y:S01]  /*7850*/  FMUL R60, R60, UR37 ;  /* 0x000000253c3c7c20 */ /* 0x000fe20008400000 */
[----:B------:R-:W-:Y:S01]  /*7860*/  F2FP.F16.E4M3.UNPACK_B R134, R140.H1 ;  /* 0x0000008cff86723e */ /* 0x000fe200030006ff */
[----:B------:R-:W-:Y:S02]  /*7870*/  HADD2.F32 R129, -RZ, R130.H0_H0 ;  /* 0x20000082ff817230 */ /* 0x000fe40000004100 */
[----:B------:R-:W-:Y:S01]  /*7880*/  FMUL R61, R61, UR37 ;  /* 0x000000253d3d7c20 */ /* 0x000fe20008400000 */
[--C-:B------:R-:W-:Y:S02]  /*7890*/  HADD2.F32 R131, -RZ, R132.reuse.H0_H0 ;  /* 0x20000084ff837230 */ /* 0x100fe40000004100 */
[----:B------:R-:W-:Y:S01]  /*78a0*/  FMUL R64, R64, UR37 ;  /* 0x0000002540407c20 */ /* 0x000fe20008400000 */
[-C--:B------:R-:W-:Y:S01]  /*78b0*/  F2FP.F16.E4M3.UNPACK_B R136, R141.reuse ;  /* 0x0000008dff88723e */ /* 0x080fe200020006ff */
[----:B------:R-:W-:Y:S02]  /*78c0*/  HADD2.F32 R132, -RZ, R132.H1_H1 ;  /* 0x30000084ff847230 */ /* 0x000fe40000004100 */
        /* <DEDUP_REMOVED lines=42> */
[----:B------:R-:W-:Y:S02]  /*7b70*/  HADD2.F32 R214, -RZ, R214.H1_H1 ;  /* 0x300000d6ffd67230 */ /* 0x000fe40000004100 */
        /* <DEDUP_REMOVED lines=16> */
[--C-:B------:R-:W-:Y:S02]  /*7c80*/  HADD2.F32 R99, -RZ, R125.reuse.H0_H0 ;  /* 0x2000007dff637230 */ /* 0x100fe40000004100 */
[----:B------:R-:W-:Y:S01]  /*7c90*/  FMUL R89, R95, UR37 ;  /* 0x000000255f597c20 */ /* 0x000fe20008400000 */
[----:B------:R-:W-:Y:S01]  /*7ca0*/  F2FP.F16.E4M3.UNPACK_B R166, R172.H1 ;  /* 0x000000acffa6723e */ /* 0x000fe200030006ff */
[----:B------:R-:W-:Y:S01]  /*7cb0*/  FMUL R95, R101, UR37 ;  /* 0x00000025655f7c20 */ /* 0x000fe20008400000 */
[--C-:B------:R-:W-:Y:S02]  /*7cc0*/  HADD2.F32 R163, -RZ, R164.reuse.H0_H0 ;  /* 0x200000a4ffa37230 */ /* 0x100fe40000004100 */
[----:B------:R-:W-:Y:S01]  /*7cd0*/  FFMA R104, R99, UR45, R104 ;  /* 0x0000002d63687c23 */ /* 0x000fe20008000068 */
[-C--:B------:R-:W-:Y:S01]  /*7ce0*/  F2FP.F16.E4M3.UNPACK_B R168, R173.reuse ;  /* 0x000000adffa8723e */ /* 0x080fe200020006ff */
[----:B------:R-:W-:Y:S02]  /*7cf0*/  HADD2.F32 R164, -RZ, R164.H1_H1 ;  /* 0x300000a4ffa47230 */ /* 0x000fe40000004100 */
[----:B------:R-:W-:Y:S01]  /*7d00*/  FMUL R92, R98, UR37 ;  /* 0x00000025625c7c20 */ /* 0x000fe20008400000 */
[----:B------:R-:W-:Y:S02]  /*7d10*/  HADD2.F32 R98, -RZ, R125.H1_H1 ;  /* 0x3000007dff627230 */ /* 0x000fe40000004100 */
        /* <DEDUP_REMOVED lines=8> */
[----:B------:R-:W-:Y:S02]  /*7da0*/  HADD2.F32 R101, -RZ, R123.H0_H0 ;  /* 0x2000007bff657230 */ /* 0x000fe40000004100 */
[----:B------:R-:W-:Y:S01]  /*7db0*/  FMUL R90, R96, UR37 ;  /* 0x00000025605a7c20 */ /* 0x000fe20008400000 */
[----:B------:R-:W-:Y:S01]  /*7dc0*/  F2FP.F16.E4M3.UNPACK_B R174, R174.H1 ;  /* 0x000000aeffae723e */ /* 0x000fe200030006ff */
[--C-:B------:R-:W-:Y:S02]  /*7dd0*/  HADD2.F32 R123, -RZ, R124.reuse.H0_H0 ;  /* 0x2000007cff7b7230 */ /* 0x100fe40000004100 */
[----:B------:R-:W-:Y:S01]  /*7de0*/  FMUL R106, R106, UR37 ;  /* 0x000000256a6a7c20 */ /* 0x000fe20008400000 */
[----:B------:R-:W-:Y:S02]  /*7df0*/  HADD2.F32 R124, -RZ, R124.H1_H1 ;  /* 0x3000007cff7c7230 */ /* 0x000fe40000004100 */
[----:B------:R-:W-:Y:S01]  /*7e00*/  FMUL R97, R103, UR37 ;  /* 0x0000002567617c20 */ /* 0x000fe20008400000 */
[-C--:B------:R-:W-:Y:S01]  /*7e10*/  F2FP.F16.E4M3.UNPACK_B R176, R175.reuse ;  /* 0x000000afffb0723e */ /* 0x080fe200020006ff */
[--C-:B------:R-:W-:Y:S02]  /*7e20*/  HADD2.F32 R103, -RZ, R121.reuse.H0_H0 ;  /* 0x20000079ff677230 */ /* 0x100fe40000004100 */
[----:B------:R-:W-:Y:S01]  /*7e30*/  FFMA R106, R101, UR45, R106 ;  /* 0x0000002d656a7c23 */ /* 0x000fe2000800006a */
[--C-:B------:R-:W-:Y:S02]  /*7e40*/  HADD2.F32 R171, -RZ, R172.reuse.H0_H0 ;  /* 0x200000acffab7230 */ /* 0x100fe40000004100 */
[----:B------:R-:W-:Y:S01]  /*7e50*/  FMUL R107, R107, UR37 ;  /* 0x000000256b6b7c20 */ /* 0x000fe20008400000 */
[----:B------:R-:W-:Y:S01]  /*7e60*/  F2FP.F16.E4M3.UNPACK_B R178, R175.H1 ;  /* 0x000000afffb2723e */ /* 0x000fe200030006ff */
[----:B------:R-:W-:Y:S02]  /*7e70*/  HADD2.F32 R172, -RZ, R172.H1_H1 ;  /* 0x300000acffac7230 */ /* 0x000fe40000004100 */
[----:B------:R-:W-:Y:S01]  /*7e80*/  FMUL R96, R102, UR37 ;  /* 0x0000002566607c20 */ /* 0x000fe20008400000 */
[----:B------:R-:W-:Y:S02]  /*7e90*/  HADD2.F32 R102, -RZ, R121.H1_H1 ;  /* 0x30000079ff667230 */ /* 0x000fe40000004100 */
[----:B------:R-:W-:Y:S01]  /*7ea0*/  FFMA R107, R100, UR45, R107 ;  /* 0x0000002d646b7c23 */ /* 0x000fe2000800006b */
[-C--:B------:R-:W-:Y:S01]  /*7eb0*/  F2FP.F16.E4M3.UNPACK_B R180, R188.reuse ;  /* 0x000000bcffb4723e */ /* 0x080fe200020006ff */
[----:B------:R-:W-:Y:S02]  /*7ec0*/  HADD2.F32 R121, -RZ, R122.H0_H0 ;  /* 0x2000007aff797230 */ /* 0x000fe40000004100 */
[----:B------:R-:W-:Y:S01]  /*7ed0*/  FFMA R108, R103, UR45, R108 ;  /* 0x0000002d676c7c23 */ /* 0x000fe2000800006c */
[----:B------:R-:W-:Y:S01]  /*7ee0*/  FFMA R109, R102, UR45, R109 ;  /* 0x0000002d666d7c23 */ /* 0x000fe2000800006d */
[----:B------:R-:W-:Y:S01]  /*7ef0*/  F2FP.F16.E4M3.UNPACK_B R182, R188.H1 ;  /* 0x000000bcffb6723e */ /* 0x000fe200030006ff */
[--C-:B------:R-:W-:Y:S01]  /*7f00*/  HADD2.F32 R175, -RZ, R176.reuse.H0_H0 ;  /* 0x200000b0ffaf7230 */ /* 0x100fe20000004100 */
[----:B------:R-:W-:Y:S01]  /*7f10*/  F2FP.SATFINITE.E4M3.F32.PACK_AB_MERGE_C R106, R107, R106, RZ ;  /* 0x0000006a6b6a723e */ /* 0x000fe200048070ff */
[----:B------:R-:W-:Y:S02]  /*7f20*/  HADD2.F32 R176, -RZ, R176.H1_H1 ;  /* 0x300000b0ffb07230 */ /* 0x000fe40000004100 */
[----:B------:R-:W-:Y:S01]  /*7f30*/  FMUL R110, R110, UR37 ;  /* 0x000000256e6e7c20 */ /* 0x000fe20008400000 */
[----:B------:R-:W-:Y:S01]  /*7f40*/  HADD2.F32 R122, -RZ, R122.H1_H1 ;  /* 0x3000007aff7a7230 */ /* 0x000fe20000004100 */
[----:B------:R-:W-:Y:S01]  /*7f50*/  F2FP.SATFINITE.E4M3.F32.PACK_AB_MERGE_C R104, R105, R104, R106 ;  /* 0x000000686968723e */ /* 0x000fe2000480706a */
[--C-:B------:R-:W-:Y:S02]  /*7f60*/  HADD2.F32 R179, -RZ, R180.reuse.H0_H0 ;  /* 0x200000b4ffb37230 */ /* 0x100fe40000004100 */
[----:B------:R-:W-:Y:S01]  /*7f70*/  FFMA R110, R121, UR45, R110 ;  /* 0x0000002d796e7c23 */ /* 0x000fe2000800006e */
[----:B------:R-:W-:Y:S02]  /*7f80*/  HADD2.F32 R180, -RZ, R180.H1_H1 ;  /* 0x300000b4ffb47230 */ /* 0x000fe40000004100 */
[----:B------:R-:W-:Y:S01]  /*7f90*/  FMUL R111, R111, UR37 ;  /* 0x000000256f6f7c20 */ /* 0x000fe20008400000 */
[--C-:B------:R-:W-:Y:S02]  /*7fa0*/  HADD2.F32 R125, -RZ, R126.reuse.H0_H0 ;  /* 0x2000007eff7d7230 */ /* 0x100fe40000004100 */
[----:B------:R-:W-:Y:S01]  /*7fb0*/  FMUL R114, R114, UR37 ;  /* 0x0000002572727c20 */ /* 0x000fe20008400000 */
[----:B------:R-:W-:Y:S02]  /*7fc0*/  HADD2.F32 R126, -RZ, R126.H1_H1 ;  /* 0x3000007eff7e7230 */ /* 0x000fe40000004100 */
[----:B------:R-:W-:Y:S01]  /*7fd0*/  FFMA R111, R122, UR45, R111 ;  /* 0x0000002d7a6f7c23 */ /* 0x000fe2000800006f */
[----:B------:R-:W-:Y:S01]  /*7fe0*/  FFMA R112, R123, UR45, R112 ;  /* 0x0000002d7b707c23 */ /* 0x000fe20008000070 */
[-C--:B------:R-:W-:Y:S01]  /*7ff0*/  F2FP.F16.E4M3.UNPACK_B R184, R189.reuse ;  /* 0x000000bdffb8723e */ /* 0x080fe200020006ff */
[----:B------:R-:W-:Y:S01]  /*8000*/  FFMA R113, R124, UR45, R113 ;  /* 0x0000002d7c717c23 */ /* 0x000fe20008000071 */
[----:B------:R-:W-:Y:S01]  /*8010*/  FFMA R114, R125, UR45, R114 ;  /* 0x0000002d7d727c23 */ /* 0x000fe20008000072 */
[----:B------:R-:W-:Y:S01]  /*8020*/  F2FP.F16.E4M3.UNPACK_B R186, R189.H1 ;  /* 0x000000bdffba723e */ /* 0x000fe200030006ff */
[----:B------:R-:W-:Y:S01]  /*8030*/  FMUL R115, R115, UR37 ;  /* 0x0000002573737c20 */ /* 0x000fe20008400000 */
[----:B------:R-:W-:Y:S01]  /*8040*/  F2FP.SATFINITE.E4M3.F32.PACK_AB_MERGE_C R110, R111, R110, RZ ;  /* 0x0000006e6f6e723e */ /* 0x000fe200048070ff */
[----:B------:R-:W-:Y:S02]  /*8050*/  HADD2.F32 R183, -RZ, R184.H0_H0 ;  /* 0x200000b8ffb77230 */ /* 0x000fe40000004100 */
[----:B------:R-:W-:Y:S01]  /*8060*/  FMUL R118, R118, UR37 ;  /* 0x0000002576767c20 */ /* 0x000fe20008400000 */
[----:B------:R-:W-:Y:S01]  /*8070*/  HADD2.F32 R130, -RZ, R130.H1_H1 ;  /* 0x30000082ff827230 */ /* 0x000fe20000004100 */
[----:B------:R-:W-:Y:S01]  /*8080*/  F2FP.SATFINITE.E4M3.F32.PACK_AB_MERGE_C R105, R109, R108, R110 ;  /* 0x0000006c6d69723e */ /* 0x000fe2000480706e */
[----:B------:R-:W-:Y:S01]  /*8090*/  FFMA R115, R126, UR45, R115 ;  /* 0x0000002d7e737c23 */ /* 0x000fe20008000073 */
[----:B------:R-:W-:Y:S01]  /*80a0*/  FFMA R116, R127, UR45, R116 ;  /* 0x0000002d7f747c23 */ /* 0x000fe20008000074 */
[----:B------:R-:W-:Y:S01]  /*80b0*/  FFMA R117, R128, UR45, R117 ;  /* 0x0000002d80757c23 */ /* 0x000fe20008000075 */
[----:B------:R-:W-:Y:S01]  /*80c0*/  FFMA R118, R129, UR45, R118 ;  /* 0x0000002d81767c23 */ /* 0x000fe20008000076 */
[----:B------:R-:W-:Y:S01]  /*80d0*/  F2FP.F16.E4M3.UNPACK_B R188, R190 ;  /* 0x000000beffbc723e */ /* 0x000fe200020006ff */
[----:B------:R-:W-:Y:S01]  /*80e0*/  HADD2.F32 R184, -RZ, R184.H1_H1 ;  /* 0x300000b8ffb87230 */ /* 0x000fe20000004100 */
[----:B------:R-:W-:Y:S01]  /*80f0*/  F2FP.SATFINITE.E4M3.F32.PACK_AB_MERGE_C R106, R115, R114, RZ ;  /* 0x00000072736a723e */ /* 0x000fe200048070ff */
[----:B------:R-:W-:Y:S01]  /*8100*/  FMUL R119, R119, UR37 ;  /* 0x0000002577777c20 */ /* 0x000fe20008400000 */
[--C-:B------:R-:W-:Y:S02]  /*8110*/  HADD2.F32 R133, -RZ, R134.reuse.H0_H0 ;  /* 0x20000086ff857230 */ /* 0x100fe40000004100 */
[----:B------:R-:W-:Y:S01]  /*8120*/  FMUL R74, R74, UR37 ;  /* 0x000000254a4a7c20 */ /* 0x000fe20008400000 */
[----:B------:R-:W-:Y:S01]  /*8130*/  HADD2.F32 R134, -RZ, R134.H1_H1 ;  /* 0x30000086ff867230 */ /* 0x000fe20000004100 */
[----:B------:R-:W-:Y:S01]  /*8140*/  F2FP.SATFINITE.E4M3.F32.PACK_AB_MERGE_C R106, R113, R112, R106 ;  /* 0x00000070716a723e */ /* 0x000fe2000480706a */
[----:B------:R-:W-:Y:S01]  /*8150*/  FFMA R119, R130, UR45, R119 ;  /* 0x0000002d82777c23 */ /* 0x000fe20008000077 */
[----:B------:R-:W-:Y:S01]  /*8160*/  FFMA R0, R131, UR45, R0 ;  /* 0x0000002d83007c23 */ /* 0x000fe20008000000 */
[----:B------:R-:W-:Y:S01]  /*8170*/  FFMA R3, R132, UR45, R3 ;  /* 0x0000002d84037c23 */ /* 0x000fe20008000003 */
[----:B------:R-:W-:Y:S01]  /*8180*/  FFMA R20, R133, UR45, R20 ;  /* 0x0000002d85147c23 */ /* 0x000fe20008000014 */
[----:B------:R-:W-:Y:S01]  /*8190*/  F2FP.F16.E4M3.UNPACK_B R190, R190.H1 ;  /* 0x000000beffbe723e */ /* 0x000fe200030006ff */
[----:B------:R-:W-:Y:S01]  /*81a0*/  HADD2.F32 R138, -RZ, R138.H1_H1 ;  /* 0x3000008aff8a7230 */ /* 0x000fe20000004100 */
[----:B------:R-:W-:Y:S01]  /*81b0*/  F2FP.SATFINITE.E4M3.F32.PACK_AB_MERGE_C R107, R119, R118, RZ ;  /* 0x00000076776b723e */ /* 0x000fe200048070ff */
[----:B------:R-:W-:Y:S01]  /*81c0*/  FFMA R21, R134, UR45, R21 ;  /* 0x0000002d86157c23 */ /* 0x000fe20008000015 */
[----:B------:R-:W-:Y:S01]  /*81d0*/  FFMA R22, R135, UR45, R22 ;  /* 0x0000002d87167c23 */ /* 0x000fe20008000016 */
[----:B------:R-:W-:Y:S01]  /*81e0*/  FFMA R23, R136, UR45, R23 ;  /* 0x0000002d88177c23 */ /* 0x000fe20008000017 */
[--C-:B------:R-:W-:Y:S01]  /*81f0*/  HADD2.F32 R141, -RZ, R142.reuse.H0_H0 ;  /* 0x2000008eff8d7230 */ /* 0x100fe20000004100 */
[----:B------:R-:W-:Y:S01]  /*8200*/  F2FP.SATFINITE.E4M3.F32.PACK_AB_MERGE_C R107, R117, R116, R107 ;  /* 0x00000074756b723e */ /* 0x000fe2000480706b */
[----:B------:R-:W-:Y:S01]  /*8210*/  FFMA R88, R137, UR45, R88 ;  /* 0x0000002d89587c23 */ /* 0x000fe20008000058 */
[----:B------:R-:W-:Y:S01]  /*8220*/  HADD2.F32 R142, -RZ, R142.H1_H1 ;  /* 0x3000008eff8e7230 */ /* 0x000fe20000004100 */
[----:B------:R-:W-:Y:S01]  /*8230*/  F2FP.SATFINITE.E4M3.F32.PACK_AB_MERGE_C R20, R21, R20, RZ ;  /* 0x000000141514723e */ /* 0x000fe200048070ff */
[----:B------:R-:W-:Y:S01]  /*8240*/  FFMA R89, R138, UR45, R89 ;  /* 0x0000002d8a597c23 */ /* 0x000fe20008000059 */
[----:B------:R-:W-:Y:S01]  /*8250*/  FFMA R90, R139, UR45, R90 ;  /* 0x0000002d8b5a7c23 */ /* 0x000fe2000800005a */
[----:B------:R-:W-:Y:S01]  /*8260*/  FFMA R91, R140, UR45, R91 ;  /* 0x0000002d8c5b7c23 */ /* 0x000fe2000800005b */
[--C-:B------:R-:W-:Y:S02]  /*8270*/  HADD2.F32 R145, -RZ, R146.reuse.H0_H0 ;  /* 0x20000092ff917230 */ /* 0x100fe40000004100 */
[----:B------:R-:W-:Y:S01]  /*8280*/  FFMA R92, R141, UR45, R92 ;  /* 0x0000002d8d5c7c23 */ /* 0x000fe2000800005c */
[-C--:B------:R-:W-:Y:S01]  /*8290*/  F2FP.F16.E4M3.UNPACK_B R192, R191.reuse ;  /* 0x000000bfffc0723e */ /* 0x080fe200020006ff */
[----:B------:R-:W-:Y:S01]  /*82a0*/  HADD2.F32 R146, -RZ, R146.H1_H1 ;  /* 0x30000092ff927230 */ /* 0x000fe20000004100 */
[----:B------:R-:W-:Y:S01]  /*82b0*/  F2FP.SATFINITE.E4M3.F32.PACK_AB_MERGE_C R89, R89, R88, RZ ;  /* 0x000000585959723e */ /* 0x000fe200048070ff */
[----:B------:R-:W-:Y:S01]  /*82c0*/  FFMA R93, R142, UR45, R93 ;  /* 0x0000002d8e5d7c23 */ /* 0x000fe2000800005d */
[----:B------:R-:W-:Y:S01]  /*82d0*/  F2FP.SATFINITE.E4M3.F32.PACK_AB_MERGE_C R88, R3, R0, R20 ;  /* 0x000000000358723e */ /* 0x000fe20004807014 */
[----:B------:R-:W-:Y:S01]  /*82e0*/  FFMA R94, R143, UR45, R94 ;  /* 0x0000002d8f5e7c23 */ /* 0x000fe2000800005e */
[----:B------:R-:W-:Y:S01]  /*82f0*/  F2FP.SATFINITE.E4M3.F32.PACK_AB_MERGE_C R89, R23, R22, R89 ;  /* 0x000000161759723e */ /* 0x000fe20004807059 */
[----:B------:R-:W-:Y:S01]  /*8300*/  FFMA R95, R144, UR45, R95 ;  /* 0x0000002d905f7c23 */ /* 0x000fe2000800005f */
[--C-:B------:R-:W-:Y:S01]  /*8310*/  HADD2.F32 R149, -RZ, R150.reuse.H0_H0 ;  /* 0x20000096ff957230 */ /* 0x100fe20000004100 */
[----:B------:R-:W-:Y:S01]  /*8320*/  F2FP.SATFINITE.E4M3.F32.PACK_AB_MERGE_C R92, R93, R92, RZ ;  /* 0x0000005c5d5c723e */ /* 0x000fe200048070ff */
[----:B------:R-:W-:Y:S01]  /*8330*/  FFMA R96, R145, UR45, R96 ;  /* 0x0000002d91607c23 */ /* 0x000fe20008000060 */
[----:B------:R-:W-:Y:S01]  /*8340*/  HADD2.F32 R150, -RZ, R150.H1_H1 ;  /* 0x30000096ff967230 */ /* 0x000fe20000004100 */
[----:B------:R-:W-:Y:S01]  /*8350*/  IADD3 R3, PT, PT, R225, R234, RZ ;  /* 0x000000eae1037210 */ /* 0x000fe20007ffe0ff */
[----:B------:R-:W-:Y:S01]  /*8360*/  FFMA R97, R146, UR45, R97 ;  /* 0x0000002d92617c23 */ /* 0x000fe20008000061 */
[----:B------:R-:W-:Y:S01]  /*8370*/  F2FP.SATFINITE.E4M3.F32.PACK_AB_MERGE_C R90, R91, R90, R92 ;  /* 0x0000005a5b5a723e */ /* 0x000fe2000480705c */
[----:B------:R-:W-:Y:S01]  /*8380*/  FFMA R72, R147, UR45, R72 ;  /* 0x0000002d93487c23 */ /* 0x000fe20008000048 */
[----:B------:R-:W-:Y:S01]  /*8390*/  LEA R0, R3, UR47, 0x4 ;  /* 0x0000002f03007c11 */ /* 0x000fe2000f8e20ff */
[----:B------:R-:W-:Y:S01]  /*83a0*/  FFMA R73, R148, UR45, R73 ;  /* 0x0000002d94497c23 */ /* 0x000fe20008000049 */
[----:B------:R-:W-:Y:S01]  /*83b0*/  F2FP.SATFINITE.E4M3.F32.PACK_AB_MERGE_C R91, R97, R96, RZ ;  /* 0x00000060615b723e */ /* 0x000fe200048070ff */
[----:B------:R-:W-:Y:S01]  /*83c0*/  FFMA R74, R149, UR45, R74 ;  /* 0x0000002d954a7c23 */ /* 0x000fe2000800004a */
[--C-:B------:R-:W-:Y:S01]  /*83d0*/  HADD2.F32 R187, -RZ, R188.reuse.H0_H0 ;  /* 0x200000bcffbb7230 */ /* 0x100fe20000004100 */
[----:B------:R1:W-:Y:S01]  /*83e0*/  STS.128 [R0+0x3a00], R104 ;  /* 0x003a006800007388 */ /* 0x0003e20000000c00 */
[----:B------:R-:W-:Y:S01]  /*83f0*/  F2FP.SATFINITE.E4M3.F32.PACK_AB_MERGE_C R91, R95, R94, R91 ;  /* 0x0000005e5f5b723e */ /* 0x000fe2000480705b */
[----:B------:R-:W-:Y:S02]  /*8400*/  HADD2.F32 R188, -RZ, R188.H1_H1 ;  /* 0x300000bcffbc7230 */ /* 0x000fe40000004100 */
[----:B------:R-:W-:Y:S01]  /*8410*/  FMUL R75, R75, UR37 ;  /* 0x000000254b4b7c20 */ /* 0x000fe20008400000 */
[--C-:B------:R-:W-:Y:S02]  /*8420*/  HADD2.F32 R153, -RZ, R154.reuse.H0_H0 ;  /* 0x2000009aff997230 */ /* 0x100fe40000004100 */
[----:B------:R-:W-:Y:S01]  /*8430*/  FMUL R78, R78, UR37 ;  /* 0x000000254e4e7c20 */ /* 0x000fe20008400000 */
[----:B------:R-:W-:Y:S02]  /*8440*/  HADD2.F32 R154, -RZ, R154.H1_H1 ;  /* 0x3000009aff9a7230 */ /* 0x000fe40000004100 */
[----:B------:R-:W-:Y:S01]  /*8450*/  FFMA R75, R150, UR45, R75 ;  /* 0x0000002d964b7c23 */ /* 0x000fe2000800004b */
[----:B------:R1:W-:Y:S01]  /*8460*/  STS.128 [R0+0x4200], R88 ;  /* 0x0042005800007388 */ /* 0x0003e20000000c00 */
[----:B------:R-:W-:Y:S01]  /*8470*/  FFMA R76, R151, UR45, R76 ;  /* 0x0000002d974c7c23 */ /* 0x000fe2000800004c */
[----:B------:R-:W-:Y:S01]  /*8480*/  FFMA R77, R152, UR45, R77 ;  /* 0x0000002d984d7c23 */ /* 0x000fe2000800004d */
[----:B------:R-:W-:Y:S01]  /*8490*/  FFMA R78, R153, UR45, R78 ;  /* 0x0000002d994e7c23 */ /* 0x000fe2000800004e */
        /* <DEDUP_REMOVED lines=10> */
[----:B------:R-:W-:Y:S01]  /*8540*/  FMUL R83, R83, UR37 ;  /* 0x0000002553537c20 */ /* 0x000fe20008400000 */
[--C-:B------:R-:W-:Y:S01]  /*8550*/  HADD2.F32 R161, -RZ, R162.reuse.H0_H0 ;  /* 0x200000a2ffa17230 */ /* 0x100fe20000004100 */
[----:B------:R-:W-:Y:S01]  /*8560*/  F2FP.SATFINITE.E4M3.F32.PACK_AB_MERGE_C R73, R79, R78, RZ ;  /* 0x0000004e4f49723e */ /* 0x000fe200048070ff */
[----:B------:R-:W-:Y:S01]  /*8570*/  FMUL R86, R86, UR37 ;  /* 0x0000002556567c20 */ /* 0x000fe20008400000 */
[----:B------:R-:W-:Y:S02]  /*8580*/  HADD2.F32 R162, -RZ, R162.H1_H1 ;  /* 0x300000a2ffa27230 */ /* 0x000fe40000004100 */
[----:B------:R-:W-:Y:S01]  /*8590*/  FFMA R83, R158, UR45, R83 ;  /* 0x0000002d9e537c23 */ /* 0x000fe20008000053 */
[----:B------:R-:W-:Y:S01]  /*85a0*/  F2FP.SATFINITE.E4M3.F32.PACK_AB_MERGE_C R73, R77, R76, R73 ;  /* 0x0000004c4d49723e */ /* 0x000fe20004807049 */
        /* <DEDUP_REMOVED lines=14> */
[--C-:B------:R-:W-:Y:S01]  /*8690*/  HADD2.F32 R191, -RZ, R192.reuse.H0_H0 ;  /* 0x200000c0ffbf7230 */ /* 0x100fe20000004100 */
[----:B------:R-:W-:Y:S01]  /*86a0*/  F2FP.SATFINITE.E4M3.F32.PACK_AB_MERGE_C R75, R87, R86, RZ ;  /* 0x00000056574b723e */ /* 0x000fe200048070ff */
[----:B------:R-:W-:Y:S02]  /*86b0*/  HADD2.F32 R192, -RZ, R192.H1_H1 ;  /* 0x300000c0ffc07230 */ /* 0x000fe40000004100 */
[----:B------:R-:W-:Y:S01]  /*86c0*/  FMUL R59, R59, UR37 ;  /* 0x000000253b3b7c20 */ /* 0x000fe20008400000 */
[--C-:B------:R-:W-:Y:S01]  /*86d0*/  HADD2.F32 R169, -RZ, R170.reuse.H0_H0 ;  /* 0x200000aaffa97230 */ /* 0x100fe20000004100 */
[----:B------:R-:W-:Y:S01]  /*86e0*/  F2FP.SATFINITE.E4M3.F32.PACK_AB_MERGE_C R75, R85, R84, R75 ;  /* 0x00000054554b723e */ /* 0x000fe2000480704b */
[----:B------:R-:W-:Y:S01]  /*86f0*/  FMUL R62, R62, UR37 ;  /* 0x000000253e3e7c20 */ /* 0x000fe20008400000 */
[----:B------:R-:W-:Y:S02]  /*8700*/  HADD2.F32 R170, -RZ, R170.H1_H1 ;  /* 0x300000aaffaa7230 */ /* 0x000fe40000004100 */
[----:B------:R-:W-:Y:S01]  /*8710*/  FFMA R59, R166, UR45, R59 ;  /* 0x0000002da63b7c23 */ /* 0x000fe2000800003b */
[----:B------:R-:W-:Y:S01]  /*8720*/  FFMA R60, R167, UR45, R60 ;  /* 0x0000002da73c7c23 */ /* 0x000fe2000800003c */
[----:B------:R1:W-:Y:S01]  /*8730*/  STS.128 [R0+0x4a00], R72 ;  /* 0x004a004800007388 */ /* 0x0003e20000000c00 */
[----:B------:R-:W-:Y:S01]  /*8740*/  FFMA R61, R168, UR45, R61 ;  /* 0x0000002da83d7c23 */ /* 0x000fe2000800003d */
[----:B------:R-:W-:Y:S01]  /*8750*/  FFMA R62, R169, UR45, R62 ;  /* 0x0000002da93e7c23 */ /* 0x000fe2000800003e */
[----:B------:R-:W-:Y:S01]  /*8760*/  F2FP.F16.E4M3.UNPACK_B R196, R204 ;  /* 0x000000ccffc4723e */ /* 0x000fe200020006ff */
        /* <DEDUP_REMOVED lines=21> */
[----:B------:R-:W-:Y:S01]  /*88c0*/  FFMA R69, R176, UR45, R69 ;  /* 0x0000002db0457c23 */ /* 0x000fe20008000045 */
[----:B------:R-:W-:Y:S01]  /*88d0*/  FFMA R70, R177, UR45, R70 ;  /* 0x0000002db1467c23 */ /* 0x000fe20008000046 */
[-C--:B------:R-:W-:Y:S01]  /*88e0*/  F2FP.F16.E4M3.UNPACK_B R200, R205.reuse ;  /* 0x000000cdffc8723e */ /* 0x080fe200020006ff */
        /* <DEDUP_REMOVED lines=73> */
[----:B------:R-:W-:Y:S01]  /*8d80*/  F2FP.F16.E4M3.UNPACK_B R222, R222.H1 ;  /* 0x000000deffde723e */ /* 0x000fe200030006ff */
        /* <DEDUP_REMOVED lines=19> */
[----:B------:R-:W-:Y:S01]  /*8ec0*/  FMUL R39, R39, UR37 ;  /* 0x0000002527277c20 */ /* 0x000fe20008400000 */
[----:B------:R-:W-:Y:S01]  /*8ed0*/  FFMA R37, R208, UR45, R37 ;  /* 0x0000002dd0257c23 */ /* 0x000fe20008000025 */
[----:B------:R-:W-:Y:S01]  /*8ee0*/  FFMA R38, R209, UR45, R38 ;  /* 0x0000002dd1267c23 */ /* 0x000fe20008000026 */
[----:B------:R-:W-:Y:S01]  /*8ef0*/  FMUL R6, R6, UR37 ;  /* 0x0000002506067c20 */ /* 0x000fe20008400000 */
[----:B------:R-:W-:Y:S01]  /*8f00*/  FFMA R39, R210, UR45, R39 ;  /* 0x0000002dd2277c23 */ /* 0x000fe20008000027 */
[----:B------:R-:W-:Y:S01]  /*8f10*/  FFMA R4, R211, UR45, R4 ;  /* 0x0000002dd3047c23 */ /* 0x000fe20008000004 */
[----:B------:R-:W-:Y:S01]  /*8f20*/  FFMA R5, R212, UR45, R5 ;  /* 0x0000002dd4057c23 */ /* 0x000fe20008000005 */
[----:B------:R-:W-:Y:S01]  /*8f30*/  FFMA R6, R213, UR45, R6 ;  /* 0x0000002dd5067c23 */ /* 0x000fe20008000006 */
[----:B------:R-:W-:Y:S01]  /*8f40*/  FMUL R10, R10, UR37 ;  /* 0x000000250a0a7c20 */ /* 0x000fe20008400000 */
[----:B------:R-:W-:Y:S01]  /*8f50*/  FFMA R7, R214, UR45, R7 ;  /* 0x0000002dd6077c23 */ /* 0x000fe20008000007 */
[----:B------:R-:W-:Y:S01]  /*8f60*/  FMUL R11, R11, UR37 ;  /* 0x000000250b0b7c20 */ /* 0x000fe20008400000 */
[----:B------:R-:W-:Y:S01]  /*8f70*/  FFMA R8, R215, UR45, R8 ;  /* 0x0000002dd7087c23 */ /* 0x000fe20008000008 */
[----:B------:R-:W-:Y:S01]  /*8f80*/  F2FP.F16.E4M3.UNPACK_B R223, R223.H1 ;  /* 0x000000dfffdf723e */ /* 0x000fe200030006ff */
[----:B------:R-:W-:Y:S01]  /*8f90*/  FFMA R9, R216, UR45, R9 ;  /* 0x0000002dd8097c23 */ /* 0x000fe20008000009 */
[--C-:B------:R-:W-:Y:S02]  /*8fa0*/  HADD2.F32 R221, -RZ, R222.reuse.H0_H0 ;  /* 0x200000deffdd7230 */ /* 0x100fe40000004100 */
[----:B------:R-:W-:Y:S01]  /*8fb0*/  FFMA R10, R217, UR45, R10 ;  /* 0x0000002dd90a7c23 */ /* 0x000fe2000800000a */
[----:B------:R-:W-:Y:S02]  /*8fc0*/  HADD2.F32 R222, -RZ, R222.H1_H1 ;  /* 0x300000deffde7230 */ /* 0x000fe40000004100 */
[----:B------:R-:W-:Y:S01]  /*8fd0*/  FMUL R14, R14, UR37 ;  /* 0x000000250e0e7c20 */ /* 0x000fe20008400000 */
[--C-:B------:R-:W-:Y:S02]  /*8fe0*/  HADD2.F32 R99, -RZ, R224.reuse.H0_H0 ;  /* 0x200000e0ff637230 */ /* 0x100fe40000004100 */
[----:B------:R-:W-:Y:S01]  /*8ff0*/  FFMA R11, R218, UR45, R11 ;  /* 0x0000002dda0b7c23 */ /* 0x000fe2000800000b */
[----:B------:R-:W-:Y:S01]  /*9000*/  FMUL R15, R15, UR37 ;  /* 0x000000250f0f7c20 */ /* 0x000fe20008400000 */
[----:B------:R-:W-:Y:S01]  /*9010*/  FFMA R12, R219, UR45, R12 ;  /* 0x0000002ddb0c7c23 */ /* 0x000fe2000800000c */
[----:B------:R-:W-:Y:S02]  /*9020*/  HADD2.F32 R98, -RZ, R224.H1_H1 ;  /* 0x300000e0ff627230 */ /* 0x000fe40000004100 */
[----:B------:R-:W-:Y:S01]  /*9030*/  FFMA R13, R220, UR45, R13 ;  /* 0x0000002ddc0d7c23 */ /* 0x000fe2000800000d */
[--C-:B------:R-:W-:Y:S02]  /*9040*/  HADD2.F32 R101, -RZ, R223.reuse.H0_H0 ;  /* 0x200000dfff657230 */ /* 0x100fe40000004100 */
[----:B------:R-:W-:Y:S01]  /*9050*/  FFMA R14, R221, UR45, R14 ;  /* 0x0000002ddd0e7c23 */ /* 0x000fe2000800000e */
[----:B------:R-:W-:Y:S02]  /*9060*/  HADD2.F32 R100, -RZ, R223.H1_H1 ;  /* 0x300000dfff647230 */ /* 0x000fe40000004100 */
[----:B------:R-:W-:Y:S01]  /*9070*/  FMUL R18, R18, UR37 ;  /* 0x0000002512127c20 */ /* 0x000fe20008400000 */
[----:B------:R-:W-:Y:S01]  /*9080*/  FFMA R15, R222, UR45, R15 ;  /* 0x0000002dde0f7c23 */ /* 0x000fe2000800000f */
[----:B------:R-:W-:Y:S01]  /*9090*/  FMUL R19, R19, UR37 ;  /* 0x0000002513137c20 */ /* 0x000fe20008400000 */
[----:B------:R-:W-:Y:S01]  /*90a0*/  FFMA R16, R99, UR45, R16 ;  /* 0x0000002d63107c23 */ /* 0x000fe20008000010 */
[----:B------:R-:W-:Y:S01]  /*90b0*/  FFMA R17, R98, UR45, R17 ;  /* 0x0000002d62117c23 */ /* 0x000fe20008000011 */
[----:B------:R-:W-:Y:S01]  /*90c0*/  FFMA R18, R101, UR45, R18 ;  /* 0x0000002d65127c23 */ /* 0x000fe20008000012 */
[----:B------:R-:W-:Y:S01]  /*90d0*/  FFMA R19, R100, UR45, R19 ;  /* 0x0000002d64137c23 */ /* 0x000fe20008000013 */
[----:B------:R-:W-:Y:S01]  /*90e0*/  F2FP.SATFINITE.E4M3.F32.PACK_AB_MERGE_C R6, R7, R6, RZ ;  /* 0x000000060706723e */ /* 0x000fe200048070ff */
[----:B------:R-:W-:Y:S01]  /*90f0*/  UIADD3 UR6, UPT, UPT, UR46, 0x1, URZ ;  /* 0x000000012e067890 */ /* 0x000fe2000fffe0ff */
[----:B------:R-:W-:Y:S01]  /*9100*/  F2FP.SATFINITE.E4M3.F32.PACK_AB_MERGE_C R34, R35, R34, RZ ;  /* 0x000000222322723e */ /* 0x000fe200048070ff */
[----:B------:R-:W-:Y:S01]  /*9110*/  BSSY.RECONVERGENT B0, `(.L_x_125) ;  /* 0x000003d000007945 */ /* 0x000fe20003800200 */
[----:B------:R-:W-:Y:S02]  /*9120*/  F2FP.SATFINITE.E4M3.F32.PACK_AB_MERGE_C R27, R39, R38, RZ ;  /* 0x00000026271b723e */ /* 0x000fe400048070ff */
[----:B------:R-:W-:Y:S02]  /*9130*/  F2FP.SATFINITE.E4M3.F32.PACK_AB_MERGE_C R10, R11, R10, RZ ;  /* 0x0000000a0b0a723e */ /* 0x000fe400048070ff */
[----:B------:R-:W-:Y:S02]  /*9140*/  F2FP.SATFINITE.E4M3.F32.PACK_AB_MERGE_C R14, R15, R14, RZ ;  /* 0x0000000e0f0e723e */ /* 0x000fe400048070ff */
[----:B------:R-:W-:Y:S02]  /*9150*/  F2FP.SATFINITE.E4M3.F32.PACK_AB_MERGE_C R18, R19, R18, RZ ;  /* 0x000000121312723e */ /* 0x000fe400048070ff */
[----:B------:R-:W-:Y:S02]  /*9160*/  F2FP.SATFINITE.E4M3.F32.PACK_AB_MERGE_C R4, R5, R4, R6 ;  /* 0x000000040504723e */ /* 0x000fe40004807006 */
[----:B------:R-:W-:Y:S02]  /*9170*/  F2FP.SATFINITE.E4M3.F32.PACK_AB_MERGE_C R26, R33, R32, R34 ;  /* 0x00000020211a723e */ /* 0x000fe40004807022 */
[----:B------:R-:W-:Y:S02]  /*9180*/  F2FP.SATFINITE.E4M3.F32.PACK_AB_MERGE_C R27, R37, R36, R27 ;  /* 0x00000024251b723e */ /* 0x000fe4000480701b */
[----:B------:R-:W-:Y:S02]  /*9190*/  F2FP.SATFINITE.E4M3.F32.PACK_AB_MERGE_C R5, R9, R8, R10 ;  /* 0x000000080905723e */ /* 0x000fe4000480700a */
[----:B------:R-:W-:Y:S01]  /*91a0*/  F2FP.SATFINITE.E4M3.F32.PACK_AB_MERGE_C R6, R13, R12, R14 ;  /* 0x0000000c0d06723e */ /* 0x000fe2000480700e */
[----:B------:R1:W-:Y:S01]  /*91b0*/  STS.128 [R0+0x6200], R24 ;  /* 0x0062001800007388 */ /* 0x0003e20000000c00 */
[----:B------:R-:W-:Y:S07]  /*91c0*/  F2FP.SATFINITE.E4M3.F32.PACK_AB_MERGE_C R7, R17, R16, R18 ;  /* 0x000000101107723e */ /* 0x000fee0004807012 */
[----:B------:R1:W-:Y:S01]  /*91d0*/  STS.128 [R0+0x6a00], R4 ;  /* 0x006a000400007388 */ /* 0x0003e20000000c00 */
[----:B------:R-:W-:Y:S01]  /*91e0*/  @!PT LDS RZ, [RZ] ;  /* 0x00000000fffff984 */ /* 0x000fe20000000800 */
[----:B------:R-:W-:Y:S01]  /*91f0*/  @!PT LDS RZ, [RZ] ;  /* 0x00000000fffff984 */ /* 0x000fe20000000800 */
[----:B------:R-:W-:Y:S01]  /*9200*/  @!PT LDS RZ, [RZ] ;  /* 0x00000000fffff984 */ /* 0x000fe20000000800 */
[----:B------:R-:W-:Y:S01]  /*9210*/  @!PT LDS RZ, [RZ] ;  /* 0x00000000fffff984 */ /* 0x000fe20000000800 */
[----:B------:R2:W-:Y:S07]  /*9220*/  MEMBAR.ALL.CTA ;  /* 0x0000000000007992 */ /* 0x0005ee0000008000 */
[----:B--2---:R-:W2:Y:S02]  /*9230*/  FENCE.VIEW.ASYNC.S ;  /* 0x00000000000073c6 */ /* 0x004ea40000000000 */
[----:B--2---:R-:W-:Y:S06]  /*9240*/  BAR.SYNC.DEFER_BLOCKING 0x1, 0x80 ;  /* 0x0042000000007b1d */ /* 0x004fec0000010000 */
[----:B------:R-:W-:Y:S05]  /*9250*/  @P0 BRA `(.L_x_126) ;  /* 0x0000000000a00947 */ /* 0x000fea0003800000 */
[----:B------:R-:W2:Y:S01]  /*9260*/  LDCU.64 UR14, c[0x0][0x348] ;  /* 0x00006900ff0e77ac */ /* 0x000ea20008000a00 */
[----:B------:R-:W-:Y:S02]  /*9270*/  UIMAD UR9, UR50, 0x70, URZ ;  /* 0x00000070320978a4 */ /* 0x000fe4000f8e02ff */
[----:B------:R-:W-:Y:S02]  /*9280*/  USHF.L.U32 UR10, UR49, 0x7, URZ ;  /* 0x00000007310a7899 */ /* 0x000fe400080006ff */
[----:B------:R-:W-:Y:S01]  /*9290*/  UIADD3 UR8, UPT, UPT, UR47, 0x3a00, URZ ;  /* 0x00003a002f087890 */ /* 0x000fe2000fffe0ff */
[----:B------:R-:W-:Y:S01]  /*92a0*/  UMOV UR11, UR36 ;  /* 0x00000024000b7c82 */ /* 0x000fe20008000000 */
[----:B------:R-:W-:Y:S02]  /*92b0*/  UIADD3 UR16, UPT, UPT, UR47, 0x4200, URZ ;  /* 0x000042002f107890 */ /* 0x000fe4000fffe0ff */
[----:B------:R-:W-:Y:S01]  /*92c0*/  UIADD3 UR17, UPT, UPT, UR9, 0x10, URZ ;  /* 0x0000001009117890 */ /* 0x000fe2000fffe0ff */
[----:B------:R-:W-:Y:S01]  /*92d0*/  UMOV UR19, UR36 ;  /* 0x0000002400137c82 */ /* 0x000fe20008000000 */
[----:B------:R-:W-:Y:S01]  /*92e0*/  UMOV UR18, UR10 ;  /* 0x0000000a00127c82 */ /* 0x000fe20008000000 */
[----:B------:R-:W-:Y:S02]  /*92f0*/  UIADD3 UR28, UPT, UPT, UR47, 0x4a00, URZ ;  /* 0x00004a002f1c7890 */ /* 0x000fe4000fffe0ff */
[----:B--2---:R-:W-:Y:S02]  /*9300*/  UIADD3 UR4, UP0, UPT, UR14, 0x680, URZ ;  /* 0x000006800e047890 */ /* 0x004fe4000ff1e0ff */
[----:B------:R-:W-:Y:S02]  /*9310*/  UIADD3 UR29, UPT, UPT, UR9, 0x20, URZ ;  /* 0x00000020091d7890 */ /* 0x000fe4000fffe0ff */
[----:B------:R-:W-:Y:S01]  /*9320*/  UIADD3.X UR5, UPT, UPT, URZ, UR15, URZ, UP0, !UPT ;  /* 0x0000000fff057290 */ /* 0x000fe200087fe4ff */
[----:B------:R-:W-:Y:S01]  /*9330*/  UMOV UR31, UR36 ;  /* 0x00000024001f7c82 */ /* 0x000fe20008000000 */
[----:B------:R-:W-:Y:S01]  /*9340*/  UMOV UR30, UR10 ;  /* 0x0000000a001e7c82 */ /* 0x000fe20008000000 */
[----:B------:R-:W-:Y:S02]  /*9350*/  UIADD3 UR32, UPT, UPT, UR47, 0x5200, URZ ;  /* 0x000052002f207890 */ /* 0x000fe4000fffe0ff */
[----:B------:R-:W-:Y:S01]  /*9360*/  UIADD3 UR33, UPT, UPT, UR9, 0x30, URZ ;  /* 0x0000003009217890 */ /* 0x000fe2000fffe0ff */
[----:B------:R-:W-:Y:S03]  /*9370*/  UMOV UR35, UR36 ;  /* 0x0000002400237c82 */ /* 0x000fe60008000000 */
[----:B------:R2:W-:Y:S01]  /*9380*/  UTMASTG.3D [UR8], [UR4] ;  /* 0x00000008040073b5 */ /* 0x0005e20008010000 */
[----:B------:R-:W-:Y:S01]  /*9390*/  UMOV UR34, UR10 ;  /* 0x0000000a00227c82 */ /* 0x000fe20008000000 */
[----:B------:R-:W-:Y:S02]  /*93a0*/  UIADD3 UR24, UPT, UPT, UR47, 0x5a00, URZ ;  /* 0x00005a002f187890 */ /* 0x000fe4000fffe0ff */
[----:B------:R-:W-:Y:S01]  /*93b0*/  UIADD3 UR25, UPT, UPT, UR9, 0x40, URZ ;  /* 0x0000004009197890 */ /* 0x000fe2000fffe0ff */
[----:B------:R-:W-:Y:S01]  /*93c0*/  UMOV UR27, UR36 ;  /* 0x00000024001b7c82 */ /* 0x000fe20008000000 */
[----:B------:R-:W-:Y:S01]  /*93d0*/  UMOV UR26, UR10 ;  /* 0x0000000a001a7c82 */ /* 0x000fe20008000000 */
[----:B------:R2:W-:Y:S01]  /*93e0*/  UTMASTG.3D [UR16], [UR4] ;  /* 0x00000010040073b5 */ /* 0x0005e20008010000 */
[----:B------:R-:W-:Y:S02]  /*93f0*/  UIADD3 UR20, UPT, UPT, UR47, 0x6200, URZ ;  /* 0x000062002f147890 */ /* 0x000fe4000fffe0ff */
[----:B------:R-:W-:Y:S01]  /*9400*/  UIADD3 UR21, UPT, UPT, UR9, 0x50, URZ ;  /* 0x0000005009157890 */ /* 0x000fe2000fffe0ff */
[----:B------:R-:W-:Y:S01]  /*9410*/  UMOV UR23, UR36 ;  /* 0x0000002400177c82 */ /* 0x000fe20008000000 */
[----:B------:R-:W-:Y:S01]  /*9420*/  UMOV UR22, UR10 ;  /* 0x0000000a00167c82 */ /* 0x000fe20008000000 */
[----:B------:R-:W-:Y:S01]  /*9430*/  UIADD3 UR12, UPT, UPT, UR47, 0x6a00, URZ ;  /* 0x00006a002f0c7890 */ /* 0x000fe2000fffe0ff */
[----:B------:R2:W-:Y:S01]  /*9440*/  UTMASTG.3D [UR28], [UR4] ;  /* 0x0000001c040073b5 */ /* 0x0005e20008010000 */
[----:B------:R-:W-:Y:S01]  /*9450*/  UIADD3 UR13, UPT, UPT, UR9, 0x60, URZ ;  /* 0x00000060090d7890 */ /* 0x000fe2000fffe0ff */
[----:B------:R-:W-:Y:S01]  /*9460*/  UMOV UR15, UR36 ;  /* 0x00000024000f7c82 */ /* 0x000fe20008000000 */
[----:B------:R-:W-:Y:S01]  /*9470*/  UMOV UR14, UR10 ;  /* 0x0000000a000e7c82 */ /* 0x000fe20008000000 */
[----:B------:R2:W-:Y:S01]  /*9480*/  UTMASTG.3D [UR32], [UR4] ;  /* 0x00000020040073b5 */ /* 0x0005e20008010000 */
[----:B------:R2:W-:Y:S01]  /*9490*/  UTMASTG.3D [UR24], [UR4] ;  /* 0x00000018040073b5 */ /* 0x0005e20008010000 */
[----:B------:R2:W-:Y:S04]  /*94a0*/  UTMASTG.3D [UR20], [UR4] ;  /* 0x00000014040073b5 */ /* 0x0005e80008010000 */
[----:B------:R2:W-:Y:S01]  /*94b0*/  UTMASTG.3D [UR12], [UR4] ;  /* 0x0000000c040073b5 */ /* 0x0005e20008010000 */
[----:B------:R0:W-:Y:S01]  /*94c0*/  UTMACMDFLUSH ;  /* 0x00000000000079b7 */ /* 0x0001e20000000000 */
[----:B--2---:R-:W-:Y:S04]  /*94d0*/  DEPBAR.LE SB0, 0x0 ;  /* 0x000080000000791a */ /* 0x004fe80000000000 */
.L_x_126:
[----:B------:R-:W-:Y:S05]  /*94e0*/  BSYNC.RECONVERGENT B0 ;  /* 0x0000000000007941 */ /* 0x000fea0003800200 */
.L_x_125:
[----:B------:R-:W-:Y:S01]  /*94f0*/  UISETP.NE.AND UP2, UPT, UR53, URZ, UPT ;  /* 0x000000ff3500728c */ /* 0x000fe2000bf45270 */
[----:B------:R-:W-:Y:S01]  /*9500*/  BAR.SYNC.DEFER_BLOCKING 0x1, 0x80 ;  /* 0x0042000000007b1d */ /* 0x000fe20000010000 */
[----:B------:R-:W-:Y:S01]  /*9510*/  UISETP.NE.AND UP0, UPT, UR51, 0x2, UPT ;  /* 0x000000023300788c */ /* 0x000fe2000bf05270 */
[----:B------:R-:W-:Y:S01]  /*9520*/  R2UR UR5, R232 ;  /* 0x00000000e80572ca */ /* 0x000fe200000e0000 */
[----:B------:R-:W-:Y:S01]  /*9530*/  UISETP.NE.AND UP1, UPT, UR6, 0x4, UPT ;  /* 0x000000040600788c */ /* 0x000fe2000bf25270 */
[----:B------:R-:W-:Y:S01]  /*9540*/  R2UR UR4, R233 ;  /* 0x00000000e90472ca */ /* 0x000fe200000e0000 */
[----:B------:R-:W-:Y:S02]  /*9550*/  USEL UR16, UR51, URZ, UP0 ;  /* 0x000000ff33107287 */ /* 0x000fe40008000000 */
[----:B------:R-:W-:Y:S08]  /*9560*/  USEL UR46, UR6, URZ, UP1 ;  /* 0x000000ff062e7287 */ /* 0x000ff00008800000 */
[----:B------:R-:W-:Y:S02]  /*9570*/  UIADD3 UR50, UPT, UPT, UR38, UR5, URZ ;  /* 0x0000000526327290 */ /* 0x000fe4000fffe0ff */
[----:B------:R-:W-:Y:S02]  /*9580*/  UIADD3 UR49, UPT, UPT, UR39, UR4, URZ ;  /* 0x0000000427317290 */ /* 0x000fe4000fffe0ff */
[----:B------:R-:W-:Y:S02]  /*9590*/  USEL UR5, URZ, 0x1, UP0 ;  /* 0x00000001ff057887 */ /* 0x000fe40008000000 */
[----:B------:R-:W-:Y:S02]  /*95a0*/  USEL UR4, URZ, 0x1, UP1 ;  /* 0x00000001ff047887 */ /* 0x000fe40008800000 */
[----:B------:R-:W-:Y:S02]  /*95b0*/  ULOP3.LUT UR54, UR54, UR5, URZ, 0x3c, !UPT ;  /* 0x0000000536367292 */ /* 0x000fe4000f8e3cff */
[----:B------:R-:W-:Y:S01]  /*95c0*/  ULOP3.LUT UR55, UR55, UR4, URZ, 0x3c, !UPT ;  /* 0x0000000437377292 */ /* 0x000fe2000f8e3cff */
[----:B------:R-:W-:Y:S01]  /*95d0*/  UMOV UR36, UR57 ;  /* 0x0000003900247c82 */ /* 0x000fe20008000000 */
[----:B------:R-:W-:Y:S10]  /*95e0*/  BRA.U UP2, `(.L_x_127) ;  /* 0xffffffc5024c7547 */ /* 0x000ff4000b83ffff */
[----:B------:R-:W-:Y:S05]  /*95f0*/  EXIT ;  /* 0x000000000000794d */ /* 0x000fea0003800000 */
.L_x_25:
[----:B--2---:R2:W3:Y:S02]  /*9600*/  SYNCS.PHASECHK.TRANS64.TRYWAIT P0, [R3+URZ+0x1a0], R2 ;  /* 0x0001a002030075a7 */ /* 0x0044e400080011ff */
[----:B---3--:R-:W-:Y:S05]  /*9610*/  @!P0 NANOSLEEP.SYNCS 0x989680 ;  /* 0x009896800000895d */ /* 0x008fea0003900000 */
[----:B------:R-:W3:Y:S02]  /*9620*/  @!P0 SYNCS.PHASECHK.TRANS64 P0, [R3+URZ+0x1a0], R2 ;  /* 0x0001a002030085a7 */ /* 0x000ee400080010ff */
[----:B---3--:R-:W-:Y:S05]  /*9630*/  @!P0 BRA `(.L_x_25) ;  /* 0xfffffffc00f08947 */ /* 0x008fea000383ffff */
[----:B------:R-:W-:Y:S05]  /*9640*/  BRA `(.L_x_128) ;  /* 0xffffff8400107947 */ /* 0x000fea000383ffff */
.L_x_28:
[----:B-1----:R-:W-:Y:S07]  /*9650*/  MOV R0, UR33 ;  /* 0x0000002100007c02 */ /* 0x002fee0008000f00 */
.L_x_129:
[----:B-1----:R1:W2:Y:S02]  /*9660*/  SYNCS.PHASECHK.TRANS64.TRYWAIT P0, [R0+URZ+0x88], R3 ;  /* 0x00008803000075a7 */ /* 0x0022a400080011ff */
[----:B--2---:R-:W-:Y:S05]  /*9670*/  @!P0 NANOSLEEP.SYNCS 0x989680 ;  /* 0x009896800000895d */ /* 0x004fea0003900000 */
[----:B------:R-:W2:Y:S02]  /*9680*/  @!P0 SYNCS.PHASECHK.TRANS64 P0, [R0+URZ+0x88], R3 ;  /* 0x00008803000085a7 */ /* 0x000ea400080010ff */
[----:B--2---:R-:W-:Y:S05]  /*9690*/  @!P0 BRA `(.L_x_129) ;  /* 0xfffffffc00f08947 */ /* 0x004fea000383ffff */
[----:B------:R-:W-:Y:S05]  /*96a0*/  BRA `(.L_x_27) ;  /* 0xffffff84006c7947 */ /* 0x000fea000383ffff */
.L_x_35:
[----:B-1----:R-:W-:Y:S07]  /*96b0*/  MOV R0, UR17 ;  /* 0x0000001100007c02 */ /* 0x002fee0008000f00 */
.L_x_130:
[----:B-1----:R1:W2:Y:S02]  /*96c0*/  SYNCS.PHASECHK.TRANS64.TRYWAIT P0, [R0+URZ+0x88], R3 ;  /* 0x00008803000075a7 */ /* 0x0022a400080011ff */
[----:B--2---:R-:W-:Y:S05]  /*96d0*/  @!P0 NANOSLEEP.SYNCS 0x989680 ;  /* 0x009896800000895d */ /* 0x004fea0003900000 */
[----:B------:R-:W2:Y:S02]  /*96e0*/  @!P0 SYNCS.PHASECHK.TRANS64 P0, [R0+URZ+0x88], R3 ;  /* 0x00008803000085a7 */ /* 0x000ea400080010ff */
[----:B--2---:R-:W-:Y:S05]  /*96f0*/  @!P0 BRA `(.L_x_130) ;  /* 0xfffffffc00f08947 */ /* 0x004fea000383ffff */
[----:B------:R-:W-:Y:S05]  /*9700*/  BRA `(.L_x_34) ;  /* 0xffffff8800287947 */ /* 0x000fea000383ffff */
.L_x_40:
[----:B-1----:R1:W2:Y:S02]  /*9710*/  SYNCS.PHASECHK.TRANS64.TRYWAIT P0, [R3+URZ+0x130], R0 ;  /* 0x00013000030075a7 */ /* 0x0022a400080011ff */
[----:B--2---:R-:W-:Y:S05]  /*9720*/  @!P0 NANOSLEEP.SYNCS 0x989680 ;  /* 0x009896800000895d */ /* 0x004fea0003900000 */
[----:B------:R-:W2:Y:S02]  /*9730*/  @!P0 SYNCS.PHASECHK.TRANS64 P0, [R3+URZ+0x130], R0 ;  /* 0x00013000030085a7 */ /* 0x000ea400080010ff */
[----:B--2---:R-:W-:Y:S05]  /*9740*/  @!P0 BRA `(.L_x_40) ;  /* 0xfffffffc00f08947 */ /* 0x004fea000383ffff */
[----:B------:R-:W-:Y:S05]  /*9750*/  BRA `(.L_x_131) ;  /* 0xffffff8800cc7947 */ /* 0x000fea000383ffff */
.L_x_44:
[----:B-1----:R-:W-:-:S07]  /*9760*/  MOV R0, UR4 ;  /* 0x0000000400007c02 */ /* 0x002fce0008000f00 */
.L_x_132:
[----:B-1----:R1:W2:Y:S02]  /*9770*/  SYNCS.PHASECHK.TRANS64.TRYWAIT P0, [R0+URZ], R3 ;  /* 0x00000003000075a7 */ /* 0x0022a400080011ff */
[----:B--2---:R-:W-:Y:S05]  /*9780*/  @!P0 NANOSLEEP.SYNCS 0x989680 ;  /* 0x009896800000895d */ /* 0x004fea0003900000 */
[----:B------:R-:W2:Y:S02]  /*9790*/  @!P0 SYNCS.PHASECHK.TRANS64 P0, [R0+URZ], R3 ;  /* 0x00000003000085a7 */ /* 0x000ea400080010ff */
[----:B--2---:R-:W-:Y:S05]  /*97a0*/  @!P0 BRA `(.L_x_132) ;  /* 0xfffffffc00f08947 */ /* 0x004fea000383ffff */
[----:B------:R-:W-:Y:S05]  /*97b0*/  BRA `(.L_x_133) ;  /* 0xffffff9000787947 */ /* 0x000fea000383ffff */
.L_x_45:
[----:B------:R-:W-:-:S07]  /*97c0*/  MOV R0, UR5 ;  /* 0x0000000500007c02 */ /* 0x000fce0008000f00 */
.L_x_134:
[----:B-1----:R1:W2:Y:S02]  /*97d0*/  SYNCS.PHASECHK.TRANS64.TRYWAIT P0, [R0+URZ], R3 ;  /* 0x00000003000075a7 */ /* 0x0022a400080011ff */
[----:B--2---:R-:W-:Y:S05]  /*97e0*/  @!P0 NANOSLEEP.SYNCS 0x989680 ;  /* 0x009896800000895d */ /* 0x004fea0003900000 */
[----:B------:R-:W2:Y:S02]  /*97f0*/  @!P0 SYNCS.PHASECHK.TRANS64 P0, [R0+URZ], R3 ;  /* 0x00000003000085a7 */ /* 0x000ea400080010ff */
[----:B--2---:R-:W-:Y:S05]  /*9800*/  @!P0 BRA `(.L_x_134) ;  /* 0xfffffffc00f08947 */ /* 0x004fea000383ffff */
[----:B------:R-:W-:Y:S05]  /*9810*/  BRA `(.L_x_135) ;  /* 0xffffff9000847947 */ /* 0x000fea000383ffff */
.L_x_46:
[----:B------:R-:W-:-:S07]  /*9820*/  MOV R0, UR5 ;  /* 0x0000000500007c02 */ /* 0x000fce0008000f00 */
.L_x_136:
[----:B-1----:R1:W2:Y:S02]  /*9830*/  SYNCS.PHASECHK.TRANS64.TRYWAIT P0, [R0+URZ], R3 ;  /* 0x00000003000075a7 */ /* 0x0022a400080011ff */
[----:B--2---:R-:W-:Y:S05]  /*9840*/  @!P0 NANOSLEEP.SYNCS 0x989680 ;  /* 0x009896800000895d */ /* 0x004fea0003900000 */
[----:B------:R-:W2:Y:S02]  /*9850*/  @!P0 SYNCS.PHASECHK.TRANS64 P0, [R0+URZ], R3 ;  /* 0x00000003000085a7 */ /* 0x000ea400080010ff */
[----:B--2---:R-:W-:Y:S05]  /*9860*/  @!P0 BRA `(.L_x_136) ;  /* 0xfffffffc00f08947 */ /* 0x004fea000383ffff */
[----:B------:R-:W-:Y:S05]  /*9870*/  BRA `(.L_x_137) ;  /* 0xffffff9000907947 */ /* 0x000fea000383ffff */
.L_x_47:
[----:B------:R-:W-:-:S07]  /*9880*/  MOV R0, UR5 ;  /* 0x0000000500007c02 */ /* 0x000fce0008000f00 */
.L_x_138:
[----:B-1----:R1:W2:Y:S02]  /*9890*/  SYNCS.PHASECHK.TRANS64.TRYWAIT P0, [R0+URZ], R3 ;  /* 0x00000003000075a7 */ /* 0x0022a400080011ff */
[----:B--2---:R-:W-:Y:S05]  /*98a0*/  @!P0 NANOSLEEP.SYNCS 0x989680 ;  /* 0x009896800000895d */ /* 0x004fea0003900000 */
[----:B------:R-:W2:Y:S02]  /*98b0*/  @!P0 SYNCS.PHASECHK.TRANS64 P0, [R0+URZ], R3 ;  /* 0x00000003000085a7 */ /* 0x000ea400080010ff */
[----:B--2---:R-:W-:Y:S05]  /*98c0*/  @!P0 BRA `(.L_x_138) ;  /* 0xfffffffc00f08947 */ /* 0x004fea000383ffff */
[----:B------:R-:W-:Y:S05]  /*98d0*/  BRA `(.L_x_139) ;  /* 0xffffff90009c7947 */ /* 0x000fea000383ffff */
.L_x_48:
[----:B------:R-:W-:-:S07]  /*98e0*/  MOV R0, UR5 ;  /* 0x0000000500007c02 */ /* 0x000fce0008000f00 */
.L_x_140:
[----:B-1----:R1:W2:Y:S02]  /*98f0*/  SYNCS.PHASECHK.TRANS64.TRYWAIT P0, [R0+URZ], R3 ;  /* 0x00000003000075a7 */ /* 0x0022a400080011ff */
[----:B--2---:R-:W-:Y:S05]  /*9900*/  @!P0 NANOSLEEP.SYNCS 0x989680 ;  /* 0x009896800000895d */ /* 0x004fea0003900000 */
[----:B------:R-:W2:Y:S02]  /*9910*/  @!P0 SYNCS.PHASECHK.TRANS64 P0, [R0+URZ], R3 ;  /* 0x00000003000085a7 */ /* 0x000ea400080010ff */
[----:B--2---:R-:W-:Y:S05]  /*9920*/  @!P0 BRA `(.L_x_140) ;  /* 0xfffffffc00f08947 */ /* 0x004fea000383ffff */
[----:B------:R-:W-:Y:S05]  /*9930*/  BRA `(.L_x_141) ;  /* 0xffffff9000a87947 */ /* 0x000fea000383ffff */
.L_x_49:
[----:B------:R-:W-:-:S07]  /*9940*/  MOV R0, UR5 ;  /* 0x0000000500007c02 */ /* 0x000fce0008000f00 */
.L_x_142:
[----:B-1----:R1:W2:Y:S02]  /*9950*/  SYNCS.PHASECHK.TRANS64.TRYWAIT P0, [R0+URZ], R3 ;  /* 0x00000003000075a7 */ /* 0x0022a400080011ff */
[----:B--2---:R-:W-:Y:S05]  /*9960*/  @!P0 NANOSLEEP.SYNCS 0x989680 ;  /* 0x009896800000895d */ /* 0x004fea0003900000 */
[----:B------:R-:W2:Y:S02]  /*9970*/  @!P0 SYNCS.PHASECHK.TRANS64 P0, [R0+URZ], R3 ;  /* 0x00000003000085a7 */ /* 0x000ea400080010ff */
[----:B--2---:R-:W-:Y:S05]  /*9980*/  @!P0 BRA `(.L_x_142) ;  /* 0xfffffffc00f08947 */ /* 0x004fea000383ffff */
[----:B------:R-:W-:Y:S05]  /*9990*/  BRA `(.L_x_143) ;  /* 0xffffff9000b47947 */ /* 0x000fea000383ffff */
.L_x_50:
[----:B------:R-:W-:-:S07]  /*99a0*/  MOV R0, UR5 ;  /* 0x0000000500007c02 */ /* 0x000fce0008000f00 */
.L_x_144:
[----:B-1----:R1:W2:Y:S02]  /*99b0*/  SYNCS.PHASECHK.TRANS64.TRYWAIT P0, [R0+URZ], R3 ;  /* 0x00000003000075a7 */ /* 0x0022a400080011ff */
[----:B--2---:R-:W-:Y:S05]  /*99c0*/  @!P0 NANOSLEEP.SYNCS 0x989680 ;  /* 0x009896800000895d */ /* 0x004fea0003900000 */
[----:B------:R-:W2:Y:S02]  /*99d0*/  @!P0 SYNCS.PHASECHK.TRANS64 P0, [R0+URZ], R3 ;  /* 0x00000003000085a7 */ /* 0x000ea400080010ff */
[----:B--2---:R-:W-:Y:S05]  /*99e0*/  @!P0 BRA `(.L_x_144) ;  /* 0xfffffffc00f08947 */ /* 0x004fea000383ffff */
[----:B------:R-:W-:Y:S05]  /*99f0*/  BRA `(.L_x_145) ;  /* 0xffffff9000c07947 */ /* 0x000fea000383ffff */
.L_x_51:
[----:B------:R-:W-:-:S07]  /*9a00*/  MOV R0, UR5 ;  /* 0x0000000500007c02 */ /* 0x000fce0008000f00 */
.L_x_146:
[----:B-1----:R1:W2:Y:S02]  /*9a10*/  SYNCS.PHASECHK.TRANS64.TRYWAIT P0, [R0+URZ], R3 ;  /* 0x00000003000075a7 */ /* 0x0022a400080011ff */
[----:B--2---:R-:W-:Y:S05]  /*9a20*/  @!P0 NANOSLEEP.SYNCS 0x989680 ;  /* 0x009896800000895d */ /* 0x004fea0003900000 */
[----:B------:R-:W2:Y:S02]  /*9a30*/  @!P0 SYNCS.PHASECHK.TRANS64 P0, [R0+URZ], R3 ;  /* 0x00000003000085a7 */ /* 0x000ea400080010ff */
[----:B--2---:R-:W-:Y:S05]  /*9a40*/  @!P0 BRA `(.L_x_146) ;  /* 0xfffffffc00f08947 */ /* 0x004fea000383ffff */
[----:B------:R-:W-:Y:S05]  /*9a50*/  BRA `(.L_x_147) ;  /* 0xffffff9000cc7947 */ /* 0x000fea000383ffff */
.L_x_52:
[----:B------:R-:W-:-:S07]  /*9a60*/  MOV R0, UR5 ;  /* 0x0000000500007c02 */ /* 0x000fce0008000f00 */
.L_x_148:
[----:B-1----:R1:W2:Y:S02]  /*9a70*/  SYNCS.PHASECHK.TRANS64.TRYWAIT P0, [R0+URZ], R3 ;  /* 0x00000003000075a7 */ /* 0x0022a400080011ff */
[----:B--2---:R-:W-:Y:S05]  /*9a80*/  @!P0 NANOSLEEP.SYNCS 0x989680 ;  /* 0x009896800000895d */ /* 0x004fea0003900000 */
[----:B------:R-:W2:Y:S02]  /*9a90*/  @!P0 SYNCS.PHASECHK.TRANS64 P0, [R0+URZ], R3 ;  /* 0x00000003000085a7 */ /* 0x000ea400080010ff */
[----:B--2---:R-:W-:Y:S05]  /*9aa0*/  @!P0 BRA `(.L_x_148) ;  /* 0xfffffffc00f08947 */ /* 0x004fea000383ffff */
[----:B------:R-:W-:Y:S05]  /*9ab0*/  BRA `(.L_x_149) ;  /* 0xffffff9000d87947 */ /* 0x000fea000383ffff */
.L_x_53:
[----:B------:R-:W-:-:S07]  /*9ac0*/  MOV R0, UR5 ;  /* 0x0000000500007c02 */ /* 0x000fce0008000f00 */
.L_x_150:
[----:B-1----:R1:W2:Y:S02]  /*9ad0*/  SYNCS.PHASECHK.TRANS64.TRYWAIT P0, [R0+URZ], R3 ;  /* 0x00000003000075a7 */ /* 0x0022a400080011ff */
[----:B--2---:R-:W-:Y:S05]  /*9ae0*/  @!P0 NANOSLEEP.SYNCS 0x989680 ;  /* 0x009896800000895d */ /* 0x004fea0003900000 */
[----:B------:R-:W2:Y:S02]  /*9af0*/  @!P0 SYNCS.PHASECHK.TRANS64 P0, [R0+URZ], R3 ;  /* 0x00000003000085a7 */ /* 0x000ea400080010ff */
[----:B--2---:R-:W-:Y:S05]  /*9b00*/  @!P0 BRA `(.L_x_150) ;  /* 0xfffffffc00f08947 */ /* 0x004fea000383ffff */
[----:B------:R-:W-:Y:S05]  /*9b10*/  BRA `(.L_x_151) ;  /* 0xffffff9000e47947 */ /* 0x000fea000383ffff */
.L_x_54:
[----:B------:R-:W-:-:S07]  /*9b20*/  MOV R0, UR5 ;  /* 0x0000000500007c02 */ /* 0x000fce0008000f00 */
.L_x_152:
[----:B-1----:R1:W2:Y:S02]  /*9b30*/  SYNCS.PHASECHK.TRANS64.TRYWAIT P0, [R0+URZ], R3 ;  /* 0x00000003000075a7 */ /* 0x0022a400080011ff */
[----:B--2---:R-:W-:Y:S05]  /*9b40*/  @!P0 NANOSLEEP.SYNCS 0x989680 ;  /* 0x009896800000895d */ /* 0x004fea0003900000 */
[----:B------:R-:W2:Y:S02]  /*9b50*/  @!P0 SYNCS.PHASECHK.TRANS64 P0, [R0+URZ], R3 ;  /* 0x00000003000085a7 */ /* 0x000ea400080010ff */
[----:B--2---:R-:W-:Y:S05]  /*9b60*/  @!P0 BRA `(.L_x_152) ;  /* 0xfffffffc00f08947 */ /* 0x004fea000383ffff */
[----:B------:R-:W-:Y:S05]  /*9b70*/  BRA `(.L_x_153) ;  /* 0xffffff9000f07947 */ /* 0x000fea000383ffff */
.L_x_55:
[----:B------:R-:W-:-:S07]  /*9b80*/  MOV R0, UR5 ;  /* 0x0000000500007c02 */ /* 0x000fce0008000f00 */
.L_x_154:
[----:B-1----:R1:W2:Y:S02]  /*9b90*/  SYNCS.PHASECHK.TRANS64.TRYWAIT P0, [R0+URZ], R3 ;  /* 0x00000003000075a7 */ /* 0x0022a400080011ff */
[----:B--2---:R-:W-:Y:S05]  /*9ba0*/  @!P0 NANOSLEEP.SYNCS 0x989680 ;  /* 0x009896800000895d */ /* 0x004fea0003900000 */
[----:B------:R-:W2:Y:S02]  /*9bb0*/  @!P0 SYNCS.PHASECHK.TRANS64 P0, [R0+URZ], R3 ;  /* 0x00000003000085a7 */ /* 0x000ea400080010ff */
[----:B--2---:R-:W-:Y:S05]  /*9bc0*/  @!P0 BRA `(.L_x_154) ;  /* 0xfffffffc00f08947 */ /* 0x004fea000383ffff */
[----:B------:R-:W-:Y:S05]  /*9bd0*/  BRA `(.L_x_155) ;  /* 0xffffff9000fc7947 */ /* 0x000fea000383ffff */
.L_x_56:
[----:B------:R-:W-:-:S07]  /*9be0*/  MOV R0, UR5 ;  /* 0x0000000500007c02 */ /* 0x000fce0008000f00 */
.L_x_156:
[----:B-1----:R1:W2:Y:S02]  /*9bf0*/  SYNCS.PHASECHK.TRANS64.TRYWAIT P0, [R0+URZ], R3 ;  /* 0x00000003000075a7 */ /* 0x0022a400080011ff */
[----:B--2---:R-:W-:Y:S05]  /*9c00*/  @!P0 NANOSLEEP.SYNCS 0x989680 ;  /* 0x009896800000895d */ /* 0x004fea0003900000 */
[----:B------:R-:W2:Y:S02]  /*9c10*/  @!P0 SYNCS.PHASECHK.TRANS64 P0, [R0+URZ], R3 ;  /* 0x00000003000085a7 */ /* 0x000ea400080010ff */
[----:B--2---:R-:W-:Y:S05]  /*9c20*/  @!P0 BRA `(.L_x_156) ;  /* 0xfffffffc00f08947 */ /* 0x004fea000383ffff */
[----:B------:R-:W-:Y:S05]  /*9c30*/  BRA `(.L_x_157) ;  /* 0xffffff9400087947 */ /* 0x000fea000383ffff */
.L_x_57:
[----:B------:R-:W-:-:S07]  /*9c40*/  MOV R0, UR5 ;  /* 0x0000000500007c02 */ /* 0x000fce0008000f00 */
.L_x_158:
[----:B-1----:R1:W2:Y:S02]  /*9c50*/  SYNCS.PHASECHK.TRANS64.TRYWAIT P0, [R0+URZ], R3 ;  /* 0x00000003000075a7 */ /* 0x0022a400080011ff */
[----:B--2---:R-:W-:Y:S05]  /*9c60*/  @!P0 NANOSLEEP.SYNCS 0x989680 ;  /* 0x009896800000895d */ /* 0x004fea0003900000 */
[----:B------:R-:W2:Y:S02]  /*9c70*/  @!P0 SYNCS.PHASECHK.TRANS64 P0, [R0+URZ], R3 ;  /* 0x00000003000085a7 */ /* 0x000ea400080010ff */
[----:B--2---:R-:W-:Y:S05]  /*9c80*/  @!P0 BRA `(.L_x_158) ;  /* 0xfffffffc00f08947 */ /* 0x004fea000383ffff */
[----:B------:R-:W-:Y:S05]  /*9c90*/  BRA `(.L_x_159) ;  /* 0xffffff9400147947 */ /* 0x000fea000383ffff */
.L_x_58:
[----:B------:R-:W-:-:S07]  /*9ca0*/  MOV R0, UR5 ;  /* 0x0000000500007c02 */ /* 0x000fce0008000f00 */
.L_x_160:
[----:B-1----:R1:W2:Y:S02]  /*9cb0*/  SYNCS.PHASECHK.TRANS64.TRYWAIT P0, [R0+URZ], R3 ;  /* 0x00000003000075a7 */ /* 0x0022a400080011ff */
[----:B--2---:R-:W-:Y:S05]  /*9cc0*/  @!P0 NANOSLEEP.SYNCS 0x989680 ;  /* 0x009896800000895d */ /* 0x004fea0003900000 */
[----:B------:R-:W2:Y:S02]  /*9cd0*/  @!P0 SYNCS.PHASECHK.TRANS64 P0, [R0+URZ], R3 ;  /* 0x00000003000085a7 */ /* 0x000ea400080010ff */
[----:B--2---:R-:W-:Y:S05]  /*9ce0*/  @!P0 BRA `(.L_x_160) ;  /* 0xfffffffc00f08947 */ /* 0x004fea000383ffff */
[----:B------:R-:W-:Y:S05]  /*9cf0*/  BRA `(.L_x_161) ;  /* 0xffffff9400207947 */ /* 0x000fea000383ffff */
.L_x_59:
[----:B------:R-:W-:-:S07]  /*9d00*/  MOV R0, UR5 ;  /* 0x0000000500007c02 */ /* 0x000fce0008000f00 */
.L_x_162:
[----:B-1----:R1:W2:Y:S02]  /*9d10*/  SYNCS.PHASECHK.TRANS64.TRYWAIT P0, [R0+URZ], R3 ;  /* 0x00000003000075a7 */ /* 0x0022a400080011ff */
[----:B--2---:R-:W-:Y:S05]  /*9d20*/  @!P0 NANOSLEEP.SYNCS 0x989680 ;  /* 0x009896800000895d */ /* 0x004fea0003900000 */
[----:B------:R-:W2:Y:S02]  /*9d30*/  @!P0 SYNCS.PHASECHK.TRANS64 P0, [R0+URZ], R3 ;  /* 0x00000003000085a7 */ /* 0x000ea400080010ff */
[----:B--2---:R-:W-:Y:S05]  /*9d40*/  @!P0 BRA `(.L_x_162) ;  /* 0xfffffffc00f08947 */ /* 0x004fea000383ffff */
[----:B------:R-:W-:Y:S05]  /*9d50*/  BRA `(.L_x_163) ;  /* 0xffffff94002c7947 */ /* 0x000fea000383ffff */
.L_x_62:
[----:B-1----:R1:W2:Y:S02]  /*9d60*/  SYNCS.PHASECHK.TRANS64.TRYWAIT P0, [R0+URZ+0x190], R5 ;  /* 0x00019005000075a7 */ /* 0x0022a400080011ff */
[----:B--2---:R-:W-:Y:S05]  /*9d70*/  @!P0 NANOSLEEP.SYNCS 0x989680 ;  /* 0x009896800000895d */ /* 0x004fea0003900000 */
[----:B------:R-:W2:Y:S02]  /*9d80*/  @!P0 SYNCS.PHASECHK.TRANS64 P0, [R0+URZ+0x190], R5 ;  /* 0x00019005000085a7 */ /* 0x000ea400080010ff */
[----:B--2---:R-:W-:Y:S05]  /*9d90*/  @!P0 BRA `(.L_x_62) ;  /* 0xfffffffc00f08947 */ /* 0x004fea000383ffff */
[----:B------:R-:W-:Y:S05]  /*9da0*/  BRA `(.L_x_164) ;  /* 0xffffff94008c7947 */ /* 0x000fea000383ffff */
.L_x_63:
[----:B------:R-:W-:-:S07]  /*9db0*/  MOV R0, UR4 ;  /* 0x0000000400007c02 */ /* 0x000fce0008000f00 */
.L_x_165:
[----:B-1----:R1:W2:Y:S02]  /*9dc0*/  SYNCS.PHASECHK.TRANS64.TRYWAIT P0, [R0+URZ+0x140], R7 ;  /* 0x00014007000075a7 */ /* 0x0022a400080011ff */
[----:B--2---:R-:W-:Y:S05]  /*9dd0*/  @!P0 NANOSLEEP.SYNCS 0x989680 ;  /* 0x009896800000895d */ /* 0x004fea0003900000 */
[----:B------:R-:W2:Y:S02]  /*9de0*/  @!P0 SYNCS.PHASECHK.TRANS64 P0, [R0+URZ+0x140], R7 ;  /* 0x00014007000085a7 */ /* 0x000ea400080010ff */
[----:B--2---:R-:W-:Y:S05]  /*9df0*/  @!P0 BRA `(.L_x_165) ;  /* 0xfffffffc00f08947 */ /* 0x004fea000383ffff */
[----:B------:R-:W-:Y:S05]  /*9e00*/  BRA `(.L_x_166) ;  /* 0xffffff94009c7947 */ /* 0x000fea000383ffff */
.L_x_64:
[----:B-1----:R1:W2:Y:S02]  /*9e10*/  SYNCS.PHASECHK.TRANS64.TRYWAIT P1, [R0+URZ+0x130], R5 ;  /* 0x00013005000075a7 */ /* 0x0022a400080211ff */
[----:B--2---:R-:W-:Y:S05]  /*9e20*/  @!P1 NANOSLEEP.SYNCS 0x989680 ;  /* 0x009896800000995d */ /* 0x004fea0003900000 */
[----:B------:R-:W2:Y:S02]  /*9e30*/  @!P1 SYNCS.PHASECHK.TRANS64 P1, [R0+URZ+0x130], R5 ;  /* 0x00013005000095a7 */ /* 0x000ea400080210ff */
[----:B--2---:R-:W-:Y:S05]  /*9e40*/  @!P1 BRA `(.L_x_64) ;  /* 0xfffffffc00f09947 */ /* 0x004fea000383ffff */
[----:B------:R-:W-:Y:S05]  /*9e50*/  BRA `(.L_x_167) ;  /* 0xffffff9400cc7947 */ /* 0x000fea000383ffff */
.L_x_67:
[----:B------:R-:W-:-:S07]  /*9e60*/  MOV R0, UR4 ;  /* 0x0000000400007c02 */ /* 0x000fce0008000f00 */
.L_x_168:
[----:B-1----:R1:W2:Y:S02]  /*9e70*/  SYNCS.PHASECHK.TRANS64.TRYWAIT P0, [R0+URZ+0x140], R3 ;  /* 0x00014003000075a7 */ /* 0x0022a400080011ff */
[----:B--2---:R-:W-:Y:S05]  /*9e80*/  @!P0 NANOSLEEP.SYNCS 0x989680 ;  /* 0x009896800000895d */ /* 0x004fea0003900000 */
[----:B------:R-:W2:Y:S02]  /*9e90*/  @!P0 SYNCS.PHASECHK.TRANS64 P0, [R0+URZ+0x140], R3 ;  /* 0x00014003000085a7 */ /* 0x000ea400080010ff */
[----:B--2---:R-:W-:Y:S05]  /*9ea0*/  @!P0 BRA `(.L_x_168) ;  /* 0xfffffffc00f08947 */ /* 0x004fea000383ffff */
[----:B------:R-:W-:Y:S05]  /*9eb0*/  BRA `(.L_x_66) ;  /* 0xffffff9800207947 */ /* 0x000fea000383ffff */
.L_x_76:
[----:B-1----:R-:W-:-:S04]  /*9ec0*/  MOV R5, UR6 ;  /* 0x0000000600057c02 */ /* 0x002fc80008000f00 */
[----:B------:R1:W2:Y:S03]  /*9ed0*/  SYNCS.PHASECHK.TRANS64.TRYWAIT P0, [R5+URZ+0x8], R6 ;  /* 0x00000806050075a7 */ /* 0x0002a600080011ff */
[----:B--2---:R-:W-:Y:S05]  /*9ee0*/  @!P0 NANOSLEEP.SYNCS 0x989680 ;  /* 0x009896800000895d */ /* 0x004fea0003900000 */
[----:B------:R-:W2:Y:S02]  /*9ef0*/  @!P0 SYNCS.PHASECHK.TRANS64 P0, [R5+URZ+0x8], R6 ;  /* 0x00000806050085a7 */ /* 0x000ea400080010ff */
[----:B--2---:R-:W-:Y:S05]  /*9f00*/  @!P0 BRA `(.L_x_76) ;  /* 0xfffffffc00ec8947 */ /* 0x004fea000383ffff */
[----:B------:R-:W-:Y:S05]  /*9f10*/  BRA `(.L_x_75) ;  /* 0xffffff9800d47947 */ /* 0x000fea000383ffff */
.L_x_78:
[----:B------:R-:W-:Y:S01]  /*9f20*/  BSSY B0, `(.L_x_169) ;  /* 0x0000006000007945 */ /* 0x000fe20003800000 */
[----:B------:R-:W-:-:S07]  /*9f30*/  MOV R15, 0xffffffff ;  /* 0xffffffff000f7802 */ /* 0x000fce0000000f00 */
[----:B-1----:R-:W-:Y:S05]  /*9f40*/  WARPSYNC.COLLECTIVE R15, `(.L_x_170) ;  /* 0x000000000f0c7348 */ /* 0x002fea0003c00000 */
[----:B------:R-:W-:Y:S02]  /*9f50*/  ELECT P6, UR79, PT ;  /* 0x00000000004f782f */ /* 0x000fe400038c0000 */
[----:B------:R-:W-:Y:S01]  /*9f60*/  MOV R14, UR79 ;  /* 0x0000004f000e7c02 */ /* 0x000fe20008000f00 */
[----:B-1----:R-:W-:Y:S10]  /*9f70*/  ENDCOLLECTIVE ;  /* 0x000000000000791b */ /* 0x002ff40003800000 */
.L_x_170:
[----:B------:R-:W-:Y:S05]  /*9f80*/  BSYNC B0 ;  /* 0x0000000000007941 */ /* 0x000fea0003800000 */
.L_x_169:
[----:B------:R-:W-:Y:S01]  /*9f90*/  PLOP3.LUT P0, PT, P6, PT, PT, 0x80, 0x8 ;  /* 0x000000000008781c */ /* 0x000fe2000370f070 */
[----:B------:R-:W-:-:S12]  /*9fa0*/  BRA `(.L_x_171) ;  /* 0xffffff9c00007947 */ /* 0x000fd8000383ffff */
.L_x_80:
[----:B-1----:R-:W-:-:S04]  /*9fb0*/  MOV R3, UR6 ;  /* 0x0000000600037c02 */ /* 0x002fc80008000f00 */
[----:B------:R1:W2:Y:S03]  /*9fc0*/  SYNCS.PHASECHK.TRANS64.TRYWAIT P0, [R3+URZ+0x8], R4 ;  /* 0x00000804030075a7 */ /* 0x0002a600080011ff */
[----:B--2---:R-:W-:Y:S05]  /*9fd0*/  @!P0 NANOSLEEP.SYNCS 0x989680 ;  /* 0x009896800000895d */ /* 0x004fea0003900000 */
[----:B------:R-:W2:Y:S02]  /*9fe0*/  @!P0 SYNCS.PHASECHK.TRANS64 P0, [R3+URZ+0x8], R4 ;  /* 0x00000804030085a7 */ /* 0x000ea400080010ff */
[----:B--2---:R-:W-:Y:S05]  /*9ff0*/  @!P0 BRA `(.L_x_80) ;  /* 0xfffffffc00ec8947 */ /* 0x004fea000383ffff */
[----:B------:R-:W-:Y:S05]  /*a000*/  BRA `(.L_x_79) ;  /* 0xffffff9c00047947 */ /* 0x000fea000383ffff */
.L_x_81:
[----:B-1----:R1:W2:Y:S02]  /*a010*/  SYNCS.PHASECHK.TRANS64.TRYWAIT P0, [R0+URZ+0x130], R5 ;  /* 0x00013005000075a7 */ /* 0x0022a400080011ff */
[----:B--2---:R-:W-:Y:S05]  /*a020*/  @!P0 NANOSLEEP.SYNCS 0x989680 ;  /* 0x009896800000895d */ /* 0x004fea0003900000 */
[----:B------:R-:W2:Y:S02]  /*a030*/  @!P0 SYNCS.PHASECHK.TRANS64 P0, [R0+URZ+0x130], R5 ;  /* 0x00013005000085a7 */ /* 0x000ea400080010ff */
[----:B--2---:R-:W-:Y:S05]  /*a040*/  @!P0 BRA `(.L_x_81) ;  /* 0xfffffffc00f08947 */ /* 0x004fea000383ffff */
[----:B------:R-:W-:Y:S05]  /*a050*/  BRA `(.L_x_172) ;  /* 0xffffff9c00e07947 */ /* 0x000fea000383ffff */
.L_x_83:
[----:B------:R-:W-:-:S07]  /*a060*/  MOV R0, UR23 ;  /* 0x0000001700007c02 */ /* 0x000fce0008000f00 */
.L_x_173:
[----:B-1----:R1:W2:Y:S02]  /*a070*/  SYNCS.PHASECHK.TRANS64.TRYWAIT P0, [R0+URZ+0x170], R5 ;  /* 0x00017005000075a7 */ /* 0x0022a400080011ff */
[----:B--2---:R-:W-:Y:S05]  /*a080*/  @!P0 NANOSLEEP.SYNCS 0x989680 ;  /* 0x009896800000895d */ /* 0x004fea0003900000 */
[----:B------:R-:W2:Y:S02]  /*a090*/  @!P0 SYNCS.PHASECHK.TRANS64 P0, [R0+URZ+0x170], R5 ;  /* 0x00017005000085a7 */ /* 0x000ea400080010ff */
[----:B--2---:R-:W-:Y:S05]  /*a0a0*/  @!P0 BRA `(.L_x_173) ;  /* 0xfffffffc00f08947 */ /* 0x004fea000383ffff */
[----:B------:R-:W-:Y:S05]  /*a0b0*/  BRA `(.L_x_174) ;  /* 0xffffffa0002c7947 */ /* 0x000fea000383ffff */
.L_x_86:
[----:B------:R-:W-:Y:S07]  /*a0c0*/  MOV R0, UR7 ;  /* 0x0000000700007c02 */ /* 0x000fee0008000f00 */
.L_x_175:
[----:B-1----:R1:W2:Y:S02]  /*a0d0*/  SYNCS.PHASECHK.TRANS64.TRYWAIT P0, [R0+URZ], R5 ;  /* 0x00000005000075a7 */ /* 0x0022a400080011ff */
[----:B--2---:R-:W-:Y:S05]  /*a0e0*/  @!P0 NANOSLEEP.SYNCS 0x989680 ;  /* 0x009896800000895d */ /* 0x004fea0003900000 */
[----:B------:R-:W2:Y:S02]  /*a0f0*/  @!P0 SYNCS.PHASECHK.TRANS64 P0, [R0+URZ], R5 ;  /* 0x00000005000085a7 */ /* 0x000ea400080010ff */
[----:B--2---:R-:W-:Y:S05]  /*a100*/  @!P0 BRA `(.L_x_175) ;  /* 0xfffffffc00f08947 */ /* 0x004fea000383ffff */
[----:B------:R-:W-:Y:S05]  /*a110*/  BRA `(.L_x_85) ;  /* 0xffffffa000407947 */ /* 0x000fea000383ffff */
.L_x_90:
[----:B-1----:R-:W-:-:S07]  /*a120*/  MOV R0, UR4 ;  /* 0x0000000400007c02 */ /* 0x002fce0008000f00 */
.L_x_176:
[----:B-1----:R1:W2:Y:S02]  /*a130*/  SYNCS.PHASECHK.TRANS64.TRYWAIT P0, [R0+URZ], R3 ;  /* 0x00000003000075a7 */ /* 0x0022a400080011ff */
[----:B--2---:R-:W-:Y:S05]  /*a140*/  @!P0 NANOSLEEP.SYNCS 0x989680 ;  /* 0x009896800000895d */ /* 0x004fea0003900000 */
[----:B------:R-:W2:Y:S02]  /*a150*/  @!P0 SYNCS.PHASECHK.TRANS64 P0, [R0+URZ], R3 ;  /* 0x00000003000085a7 */ /* 0x000ea400080010ff */
[----:B--2---:R-:W-:Y:S05]  /*a160*/  @!P0 BRA `(.L_x_176) ;  /* 0xfffffffc00f08947 */ /* 0x004fea000383ffff */
[----:B------:R-:W-:Y:S05]  /*a170*/  BRA `(.L_x_177) ;  /* 0xffffffa4000c7947 */ /* 0x000fea000383ffff */
.L_x_91:
[----:B------:R-:W-:-:S07]  /*a180*/  MOV R0, UR5 ;  /* 0x0000000500007c02 */ /* 0x000fce0008000f00 */
.L_x_178:
[----:B-1----:R1:W2:Y:S02]  /*a190*/  SYNCS.PHASECHK.TRANS64.TRYWAIT P0, [R0+URZ], R3 ;  /* 0x00000003000075a7 */ /* 0x0022a400080011ff */
[----:B--2---:R-:W-:Y:S05]  /*a1a0*/  @!P0 NANOSLEEP.SYNCS 0x989680 ;  /* 0x009896800000895d */ /* 0x004fea0003900000 */
[----:B------:R-:W2:Y:S02]  /*a1b0*/  @!P0 SYNCS.PHASECHK.TRANS64 P0, [R0+URZ], R3 ;  /* 0x00000003000085a7 */ /* 0x000ea400080010ff */
[----:B--2---:R-:W-:Y:S05]  /*a1c0*/  @!P0 BRA `(.L_x_178) ;  /* 0xfffffffc00f08947 */ /* 0x004fea000383ffff */
[----:B------:R-:W-:Y:S05]  /*a1d0*/  BRA `(.L_x_179) ;  /* 0xffffffa400187947 */ /* 0x000fea000383ffff */
.L_x_92:
[----:B------:R-:W-:-:S07]  /*a1e0*/  MOV R0, UR5 ;  /* 0x0000000500007c02 */ /* 0x000fce0008000f00 */
.L_x_180:
[----:B-1----:R1:W2:Y:S02]  /*a1f0*/  SYNCS.PHASECHK.TRANS64.TRYWAIT P0, [R0+URZ], R3 ;  /* 0x00000003000075a7 */ /* 0x0022a400080011ff */
[----:B--2---:R-:W-:Y:S05]  /*a200*/  @!P0 NANOSLEEP.SYNCS 0x989680 ;  /* 0x009896800000895d */ /* 0x004fea0003900000 */
[----:B------:R-:W2:Y:S02]  /*a210*/  @!P0 SYNCS.PHASECHK.TRANS64 P0, [R0+URZ], R3 ;  /* 0x00000003000085a7 */ /* 0x000ea400080010ff */
[----:B--2---:R-:W-:Y:S05]  /*a220*/  @!P0 BRA `(.L_x_180) ;  /* 0xfffffffc00f08947 */ /* 0x004fea000383ffff */
[----:B------:R-:W-:Y:S05]  /*a230*/  BRA `(.L_x_181) ;  /* 0xffffffa400247947 */ /* 0x000fea000383ffff */
.L_x_95:
[----:B------:R-:W-:-:S07]  /*a240*/  MOV R0, UR18 ;  /* 0x0000001200007c02 */ /* 0x000fce0008000f00 */
.L_x_182:
[----:B-1----:R1:W2:Y:S02]  /*a250*/  SYNCS.PHASECHK.TRANS64.TRYWAIT P1, [R0+URZ+0x1b0], R3 ;  /* 0x0001b003000075a7 */ /* 0x0022a400080211ff */
[----:B--2---:R-:W-:Y:S05]  /*a260*/  @!P1 NANOSLEEP.SYNCS 0x989680 ;  /* 0x009896800000995d */ /* 0x004fea0003900000 */
[----:B------:R-:W2:Y:S02]  /*a270*/  @!P1 SYNCS.PHASECHK.TRANS64 P1, [R0+URZ+0x1b0], R3 ;  /* 0x0001b003000095a7 */ /* 0x000ea400080210ff */
[----:B--2---:R-:W-:Y:S05]  /*a280*/  @!P1 BRA `(.L_x_182) ;  /* 0xfffffffc00f09947 */ /* 0x004fea000383ffff */
[----:B------:R-:W-:Y:S05]  /*a290*/  BRA `(.L_x_183) ;  /* 0xffffffa400707947 */ /* 0x000fea000383ffff */
.L_x_100:
[----:B---3--:R3:W4:Y:S02]  /*a2a0*/  SYNCS.PHASECHK.TRANS64.TRYWAIT P0, [R3+URZ+0x130], R0 ;  /* 0x00013000030075a7 */ /* 0x00872400080011ff */
[----:B----4-:R-:W-:Y:S05]  /*a2b0*/  @!P0 NANOSLEEP.SYNCS 0x989680 ;  /* 0x009896800000895d */ /* 0x010fea0003900000 */
[----:B------:R-:W4:Y:S02]  /*a2c0*/  @!P0 SYNCS.PHASECHK.TRANS64 P0, [R3+URZ+0x130], R0 ;  /* 0x00013000030085a7 */ /* 0x000f2400080010ff */
[----:B----4-:R-:W-:Y:S05]  /*a2d0*/  @!P0 BRA `(.L_x_100) ;  /* 0xfffffffc00f08947 */ /* 0x010fea000383ffff */
[----:B------:R-:W-:Y:S05]  /*a2e0*/  BRA `(.L_x_184) ;  /* 0xffffffa8009c7947 */ /* 0x000fea000383ffff */
.L_x_103:
[----:B------:R-:W-:Y:S07]  /*a2f0*/  MOV R0, UR21 ;  /* 0x0000001500007c02 */ /* 0x000fee0008000f00 */
.L_x_185:
[----:B---3--:R3:W4:Y:S02]  /*a300*/  SYNCS.PHASECHK.TRANS64.TRYWAIT P1, [R0+URZ+0x128], R3 ;  /* 0x00012803000075a7 */ /* 0x00872400080211ff */
[----:B----4-:R-:W-:Y:S05]  /*a310*/  @!P1 NANOSLEEP.SYNCS 0x989680 ;  /* 0x009896800000995d */ /* 0x010fea0003900000 */
[----:B------:R-:W4:Y:S02]  /*a320*/  @!P1 SYNCS.PHASECHK.TRANS64 P1, [R0+URZ+0x128], R3 ;  /* 0x00012803000095a7 */ /* 0x000f2400080210ff */
[----:B----4-:R-:W-:Y:S05]  /*a330*/  @!P1 BRA `(.L_x_185) ;  /* 0xfffffffc00f09947 */ /* 0x010fea000383ffff */
[----:B------:R-:W-:Y:S05]  /*a340*/  BRA `(.L_x_102) ;  /* 0xffffffb000107947 */ /* 0x000fea000383ffff */
.L_x_106:
[----:B---3--:R-:W-:Y:S07]  /*a350*/  MOV R3, UR21 ;  /* 0x0000001500037c02 */ /* 0x008fee0008000f00 */
.L_x_186:
[----:B---3--:R3:W4:Y:S02]  /*a360*/  SYNCS.PHASECHK.TRANS64.TRYWAIT P0, [R3+URZ+0x118], R2 ;  /* 0x00011802030075a7 */ /* 0x00872400080011ff */
[----:B----4-:R-:W-:Y:S05]  /*a370*/  @!P0 NANOSLEEP.SYNCS 0x989680 ;  /* 0x009896800000895d */ /* 0x010fea0003900000 */
[----:B------:R-:W4:Y:S02]  /*a380*/  @!P0 SYNCS.PHASECHK.TRANS64 P0, [R3+URZ+0x118], R2 ;  /* 0x00011802030085a7 */ /* 0x000f2400080010ff */
[----:B----4-:R-:W-:Y:S05]  /*a390*/  @!P0 BRA `(.L_x_186) ;  /* 0xfffffffc00f08947 */ /* 0x010fea000383ffff */
[----:B------:R-:W-:Y:S05]  /*a3a0*/  BRA `(.L_x_187) ;  /* 0xffffffb000687947 */ /* 0x000fea000383ffff */
.L_x_109:
[----:B------:R-:W-:Y:S07]  /*a3b0*/  MOV R0, UR4 ;  /* 0x0000000400007c02 */ /* 0x000fee0008000f00 */
.L_x_188:
[----:B-1----:R1:W2:Y:S02]  /*a3c0*/  SYNCS.PHASECHK.TRANS64.TRYWAIT P0, [R0+URZ+0x130], R3 ;  /* 0x00013003000075a7 */ /* 0x0022a400080011ff */
[----:B--2---:R-:W-:Y:S05]  /*a3d0*/  @!P0 NANOSLEEP.SYNCS 0x989680 ;  /* 0x009896800000895d */ /* 0x004fea0003900000 */
[----:B------:R-:W2:Y:S02]  /*a3e0*/  @!P0 SYNCS.PHASECHK.TRANS64 P0, [R0+URZ+0x130], R3 ;  /* 0x00013003000085a7 */ /* 0x000ea400080010ff */
[----:B--2---:R-:W-:Y:S05]  /*a3f0*/  @!P0 BRA `(.L_x_188) ;  /* 0xfffffffc00f08947 */ /* 0x004fea000383ffff */
[----:B------:R-:W-:Y:S05]  /*a400*/  BRA `(.L_x_189) ;  /* 0xffffffb400e47947 */ /* 0x000fea000383ffff */
.L_x_115:
[----:B------:R-:W-:Y:S07]  /*a410*/  MOV R3, UR47 ;  /* 0x0000002f00037c02 */ /* 0x000fee0008000f00 */
.L_x_190:
[----:B-1----:R1:W3:Y:S02]  /*a420*/  SYNCS.PHASECHK.TRANS64.TRYWAIT P1, [R3+URZ+0x110], R4 ;  /* 0x00011004030075a7 */ /* 0x0022e400080211ff */
[----:B---3--:R-:W-:Y:S05]  /*a430*/  @!P1 NANOSLEEP.SYNCS 0x989680 ;  /* 0x009896800000995d */ /* 0x008fea0003900000 */
[----:B------:R-:W3:Y:S02]  /*a440*/  @!P1 SYNCS.PHASECHK.TRANS64 P1, [R3+URZ+0x110], R4 ;  /* 0x00011004030095a7 */ /* 0x000ee400080210ff */
[----:B---3--:R-:W-:Y:S05]  /*a450*/  @!P1 BRA `(.L_x_190) ;  /* 0xfffffffc00f09947 */ /* 0x008fea000383ffff */
[----:B------:R-:W-:Y:S05]  /*a460*/  BRA `(.L_x_114) ;  /* 0xffffffc000d47947 */ /* 0x000fea000383ffff */
.L_x_117:
[----:B------:R-:W-:Y:S07]  /*a470*/  MOV R3, UR48 ;  /* 0x0000003000037c02 */ /* 0x000fee0008000f00 */
.L_x_191:
[----:B-1----:R1:W4:Y:S02]  /*a480*/  SYNCS.PHASECHK.TRANS64.TRYWAIT P1, [R3+URZ+0x150], R0 ;  /* 0x00015000030075a7 */ /* 0x00232400080211ff */
[----:B----4-:R-:W-:Y:S05]  /*a490*/  @!P1 NANOSLEEP.SYNCS 0x989680 ;  /* 0x009896800000995d */ /* 0x010fea0003900000 */
[----:B------:R-:W4:Y:S02]  /*a4a0*/  @!P1 SYNCS.PHASECHK.TRANS64 P1, [R3+URZ+0x150], R0 ;  /* 0x00015000030095a7 */ /* 0x000f2400080210ff */
[----:B----4-:R-:W-:Y:S05]  /*a4b0*/  @!P1 BRA `(.L_x_191) ;  /* 0xfffffffc00f09947 */ /* 0x010fea000383ffff */
[----:B------:R-:W-:Y:S05]  /*a4c0*/  BRA `(.L_x_116) ;  /* 0xffffffc4008c7947 */ /* 0x000fea000383ffff */
        .weak           $__internal_0_$__cuda_sm10x_tcgen05_guardrail_trap_col_being_dealloced_not_returned_by_alloc
        .type           $__internal_0_$__cuda_sm10x_tcgen05_guardrail_trap_col_being_dealloced_not_returned_by_alloc,@function
        .size           $__internal_0_$__cuda_sm10x_tcgen05_guardrail_trap_col_being_dealloced_not_returned_by_alloc,($__internal_1_$__cuda_sm10x_tcgen05_guardrail_trap_phase_invalid_during_alloc - $__internal_0_$__cuda_sm10x_tcgen05_guardrail_trap_col_being_dealloced_not_returned_by_alloc)
$__internal_0_$__cuda_sm10x_tcgen05_guardrail_trap_col_being_dealloced_not_returned_by_alloc:
[----:B------:R-:W-:Y:S05]  /*a4d0*/  BPT.TRAP 0x1 ;  /* 0x000000040000795c */ /* 0x000fea0000300000 */
[----:B------:R-:W-:-:S04]  /*a4e0*/  HFMA2 R3, -RZ, RZ, 0, 0 ;  /* 0x00000000ff037431 */ /* 0x000fc800000001ff */
[----:B------:R-:W-:Y:S05]  /*a4f0*/  RET.REL.NODEC R2 `(_ZN7cutlass13device_kernelINS_4gemm6kernel13GemmUniversalIN4cute5tupleIJiiiiEEENS1_10collective13CollectiveMmaINS1_35MainloopSm100TmaUmmaWarpSpecializedILi17ELi2ELi4ENS5_IJNS4_1CILi2EEENSA_ILi1EEESC_EEEEENS5_IJNSA_ILi256EEENSA_ILi112EEENSA_ILi64EEEEEENS_12float_e4m3_tENS5_IJlSC_lEEESJ_SK_NS4_8TiledMMAINS4_8MMA_AtomIJNS4_10MMA_TraitsINS4_25SM100_MMA_F8F6F4_2x1SM_SSEJSJ_SJ_fSF_SG_NS4_17integral_constantINS4_4UMMA5MajorELSR_0EEESS_NSP_INSQ_7ScaleInELST_0EEESU_EEEEEENS4_6LayoutINS5_IJSC_SC_SC_EEENS5_IJNSA_ILi0EEESZ_SZ_EEEEENS5_IJNS4_10UnderscoreES12_S12_EEEEENS4_18SM100_TMA_2SM_LOADENS4_14ComposedLayoutINS4_7SwizzleILi2ELi4ELi3EEENS4_18smem_ptr_flag_bitsILi8EEENSX_INS5_IJNSA_ILi8EEESH_EEENS5_IJSH_SC_EEEEEEEvNS4_8identityES15_S1F_vS1G_EENS_8epilogue10collective18CollectiveEpilogueINS1I_23Sm100TmaWarpSpecializedILi1ELi1ELi112ELb0ELb0EEEJNS5_IJNSA_ILi128EEESG_SH_EEENS5_IJNSX_IS1N_SC_EENSX_ISG_SC_EEEEESJ_SK_SJ_SK_NS1I_6fusion15FusionCallbacksIS1M_NS1S_17LinearCombinationISJ_fSJ_fLNS_15FloatRoundStyleE2EEES1O_S1R_JEEENS4_5SM1004TMEM4LOAD26SM100_TMEM_LOAD_32dp32b16xENS4_13SM90_TMA_LOADENS16_INS17_ILi0ELi4ELi3EEES1A_NSX_INS5_IJS1B_NSA_ILi16EEEEEENS5_IJS24_SC_EEEEEEENS4_39AutoVectorizingCopyWithAssumedAlignmentILi128EEENS4_14SM90_TMA_STOREES28_S2A_S2A_EEEvvEEEEvNT_6ParamsE) ;  /* 0xffffff5802c07950 */ /* 0x000fea0003c3ffff */
        .weak           $__internal_1_$__cuda_sm10x_tcgen05_guardrail_trap_phase_invalid_during_alloc
        .type           $__internal_1_$__cuda_sm10x_tcgen05_guardrail_trap_phase_invalid_during_alloc,@function
        .size           $__internal_1_$__cuda_sm10x_tcgen05_guardrail_trap_phase_invalid_during_alloc,($__internal_2_$__cuda_sm10x_tcgen05_guardrail_trap_unallocated_columns_being_dealloced - $__internal_1_$__cuda_sm10x_tcgen05_guardrail_trap_phase_invalid_during_alloc)
$__internal_1_$__cuda_sm10x_tcgen05_guardrail_trap_phase_invalid_during_alloc:
[----:B------:R-:W-:Y:S05]  /*a500*/  BPT.TRAP 0x1 ;  /* 0x000000040000795c */ /* 0x000fea0000300000 */
[----:B------:R-:W-:-:S04]  /*a510*/  MOV R5, 0x0 ;  /* 0x0000000000057802 */ /* 0x000fc80000000f00 */
[----:B------:R-:W-:Y:S05]  /*a520*/  RET.REL.NODEC R4 `(_ZN7cutlass13device_kernelINS_4gemm6kernel13GemmUniversalIN4cute5tupleIJiiiiEEENS1_10collective13CollectiveMmaINS1_35MainloopSm100TmaUmmaWarpSpecializedILi17ELi2ELi4ENS5_IJNS4_1CILi2EEENSA_ILi1EEESC_EEEEENS5_IJNSA_ILi256EEENSA_ILi112EEENSA_ILi64EEEEEENS_12float_e4m3_tENS5_IJlSC_lEEESJ_SK_NS4_8TiledMMAINS4_8MMA_AtomIJNS4_10MMA_TraitsINS4_25SM100_MMA_F8F6F4_2x1SM_SSEJSJ_SJ_fSF_SG_NS4_17integral_constantINS4_4UMMA5MajorELSR_0EEESS_NSP_INSQ_7ScaleInELST_0EEESU_EEEEEENS4_6LayoutINS5_IJSC_SC_SC_EEENS5_IJNSA_ILi0EEESZ_SZ_EEEEENS5_IJNS4_10UnderscoreES12_S12_EEEEENS4_18SM100_TMA_2SM_LOADENS4_14ComposedLayoutINS4_7SwizzleILi2ELi4ELi3EEENS4_18smem_ptr_flag_bitsILi8EEENSX_INS5_IJNSA_ILi8EEESH_EEENS5_IJSH_SC_EEEEEEEvNS4_8identityES15_S1F_vS1G_EENS_8epilogue10collective18CollectiveEpilogueINS1I_23Sm100TmaWarpSpecializedILi1ELi1ELi112ELb0ELb0EEEJNS5_IJNSA_ILi128EEESG_SH_EEENS5_IJNSX_IS1N_SC_EENSX_ISG_SC_EEEEESJ_SK_SJ_SK_NS1I_6fusion15FusionCallbacksIS1M_NS1S_17LinearCombinationISJ_fSJ_fLNS_15FloatRoundStyleE2EEES1O_S1R_JEEENS4_5SM1004TMEM4LOAD26SM100_TMEM_LOAD_32dp32b16xENS4_13SM90_TMA_LOADENS16_INS17_ILi0ELi4ELi3EEES1A_NSX_INS5_IJS1B_NSA_ILi16EEEEEENS5_IJS24_SC_EEEEEEENS4_39AutoVectorizingCopyWithAssumedAlignmentILi128EEENS4_14SM90_TMA_STOREES28_S2A_S2A_EEEvvEEEEvNT_6ParamsE) ;  /* 0xffffff5804b47950 */ /* 0x000fea0003c3ffff */
        .weak           $__internal_2_$__cuda_sm10x_tcgen05_guardrail_trap_unallocated_columns_being_dealloced
        .type           $__internal_2_$__cuda_sm10x_tcgen05_guardrail_trap_unallocated_columns_being_dealloced,@function
        .size           $__internal_2_$__cuda_sm10x_tcgen05_guardrail_trap_unallocated_columns_being_dealloced,(.L_x_193 - $__internal_2_$__cuda_sm10x_tcgen05_guardrail_trap_unallocated_columns_being_dealloced)
$__internal_2_$__cuda_sm10x_tcgen05_guardrail_trap_unallocated_columns_being_dealloced:
[----:B------:R-:W-:Y:S05]  /*a530*/  BPT.TRAP 0x1 ;  /* 0x000000040000795c */ /* 0x000fea0000300000 */
[----:B------:R-:W-:-:S04]  /*a540*/  HFMA2 R3, -RZ, RZ, 0, 0 ;  /* 0x00000000ff037431 */ /* 0x000fc800000001ff */
[----:B------:R-:W-:Y:S05]  /*a550*/  RET.REL.NODEC R2 `(_ZN7cutlass13device_kernelINS_4gemm6kernel13GemmUniversalIN4cute5tupleIJiiiiEEENS1_10collective13CollectiveMmaINS1_35MainloopSm100TmaUmmaWarpSpecializedILi17ELi2ELi4ENS5_IJNS4_1CILi2EEENSA_ILi1EEESC_EEEEENS5_IJNSA_ILi256EEENSA_ILi112EEENSA_ILi64EEEEEENS_12float_e4m3_tENS5_IJlSC_lEEESJ_SK_NS4_8TiledMMAINS4_8MMA_AtomIJNS4_10MMA_TraitsINS4_25SM100_MMA_F8F6F4_2x1SM_SSEJSJ_SJ_fSF_SG_NS4_17integral_constantINS4_4UMMA5MajorELSR_0EEESS_NSP_INSQ_7ScaleInELST_0EEESU_EEEEEENS4_6LayoutINS5_IJSC_SC_SC_EEENS5_IJNSA_ILi0EEESZ_SZ_EEEEENS5_IJNS4_10UnderscoreES12_S12_EEEEENS4_18SM100_TMA_2SM_LOADENS4_14ComposedLayoutINS4_7SwizzleILi2ELi4ELi3EEENS4_18smem_ptr_flag_bitsILi8EEENSX_INS5_IJNSA_ILi8EEESH_EEENS5_IJSH_SC_EEEEEEEvNS4_8identityES15_S1F_vS1G_EENS_8epilogue10collective18CollectiveEpilogueINS1I_23Sm100TmaWarpSpecializedILi1ELi1ELi112ELb0ELb0EEEJNS5_IJNSA_ILi128EEESG_SH_EEENS5_IJNSX_IS1N_SC_EENSX_ISG_SC_EEEEESJ_SK_SJ_SK_NS1I_6fusion15FusionCallbacksIS1M_NS1S_17LinearCombinationISJ_fSJ_fLNS_15FloatRoundStyleE2EEES1O_S1R_JEEENS4_5SM1004TMEM4LOAD26SM100_TMEM_LOAD_32dp32b16xENS4_13SM90_TMA_LOADENS16_INS17_ILi0ELi4ELi3EEES1A_NSX_INS5_IJS1B_NSA_ILi16EEEEEENS5_IJS24_SC_EEEEEEENS4_39AutoVectorizingCopyWithAssumedAlignmentILi128EEENS4_14SM90_TMA_STOREES28_S2A_S2A_EEEvvEEEEvNT_6ParamsE) ;  /* 0xffffff5802a87950 */ /* 0x000fea0003c3ffff */
.L_x_192:
[----:B------:R-:W-:-:S00]  /*a560*/  BRA `(.L_x_192) ;  /* 0xfffffffc00fc7947 */ /* 0x000fc0000383ffff */
[----:B------:R-:W-:-:S00]  /*a570*/  NOP ;  /* 0x0000000000007918 */ /* 0x000fc00000000000 */
        /* <DEDUP_REMOVED lines=8> */
.L_x_193:


//--------------------- .nv.global.init           --------------------------
	.section	.nv.global.init,"aw",@progbits
.nv.global.init:
	.type		$str$26,@object
	.size		$str$26,($str$25 - $str$26)
$str$26:
        /*0000*/ 	.byte	0x2f, 0x74, 0x6d, 0x70, 0x2f, 0x63, 0x75, 0x74, 0x6c, 0x61, 0x73, 0x73, 0x5f, 0x73, 0x77, 0x65
        /*0010*/ 	.byte	0x65, 0x70, 0x5f, 0x73, 0x72, 0x63, 0x2f, 0x69, 0x6e, 0x63, 0x6c, 0x75, 0x64, 0x65, 0x2f, 0x63
        /*0020*/ 	.byte	0x75, 0x74, 0x65, 0x2f, 0x61, 0x74, 0x6f, 0x6d, 0x2f, 0x63, 0x6f, 0x70, 0x79, 0x5f, 0x74, 0x72
        /*0030*/ 	.byte	0x61, 0x69, 0x74, 0x73, 0x5f, 0x73, 0x6d, 0x31, 0x30, 0x30, 0x2e, 0x68, 0x70, 0x70, 0x00
	.type		$str$25,@object
	.size		$str$25,(__unnamed_1 - $str$25)
$str$25:
        /*003f*/ 	.byte	0x28, 0x28, 0x75, 0x69, 0x6e, 0x74, 0x33, 0x32, 0x5f, 0x74, 0x28, 0x74, 0x68, 0x72, 0x65, 0x61
        /*004f*/ 	.byte	0x64, 0x49, 0x64, 0x78, 0x2e, 0x78, 0x29, 0x20, 0x2f, 0x20, 0x33, 0x32, 0x29, 0x20, 0x25, 0x20
        /*005f*/ 	.byte	0x34, 0x29, 0x20, 0x3d, 0x3d, 0x20, 0x28, 0x28, 0x28, 0x74, 0x6d, 0x65, 0x6d, 0x5f, 0x61, 0x64
        /*006f*/ 	.byte	0x64, 0x72, 0x20, 0x3e, 0x3e, 0x20, 0x31, 0x36, 0x29, 0x20, 0x2f, 0x20, 0x33, 0x32, 0x29, 0x20
        /*007f*/ 	.byte	0x25, 0x20, 0x34, 0x29, 0x00
	.type		__unnamed_1,@object
	.size		__unnamed_1,(.L_1 - __unnamed_1)
__unnamed_1:
        /*0084*/ 	.byte	0x63, 0x6f, 0x6e, 0x73, 0x74, 0x65, 0x78, 0x70, 0x72, 0x20, 0x76, 0x6f, 0x69, 0x64, 0x20, 0x63
        /* <DEDUP_REMOVED lines=36> */
        /*02d4*/ 	.byte	0x3a, 0x43, 0x3c, 0x30, 0x3e, 0x3e, 0x3e, 0x3e, 0x5d, 0x00
.L_1:


//--------------------- .nv.shared._ZN7cutlass13device_kernelINS_4gemm6kernel13GemmUniversalIN4cute5tupleIJiiiiEEENS1_10collective13CollectiveMmaINS1_35MainloopSm100TmaUmmaWarpSpecializedILi17ELi2ELi4ENS5_IJNS4_1CILi2EEENSA_ILi1EEESC_EEEEENS5_IJNSA_ILi256EEENSA_ILi112EEENSA_ILi64EEEEEENS_12float_e4m3_tENS5_IJlSC_lEEESJ_SK_NS4_8TiledMMAINS4_8MMA_AtomIJNS4_10MMA_TraitsINS4_25SM100_MMA_F8F6F4_2x1SM_SSEJSJ_SJ_fSF_SG_NS4_17integral_constantINS4_4UMMA5MajorELSR_0EEESS_NSP_INSQ_7ScaleInELST_0EEESU_EEEEEENS4_6LayoutINS5_IJSC_SC_SC_EEENS5_IJNSA_ILi0EEESZ_SZ_EEEEENS5_IJNS4_10UnderscoreES12_S12_EEEEENS4_18SM100_TMA_2SM_LOADENS4_14ComposedLayoutINS4_7SwizzleILi2ELi4ELi3EEENS4_18smem_ptr_flag_bitsILi8EEENSX_INS5_IJNSA_ILi8EEESH_EEENS5_IJSH_SC_EEEEEEEvNS4_8identityES15_S1F_vS1G_EENS_8epilogue10collective18CollectiveEpilogueINS1I_23Sm100TmaWarpSpecializedILi1ELi1ELi112ELb0ELb0EEEJNS5_IJNSA_ILi128EEESG_SH_EEENS5_IJNSX_IS1N_SC_EENSX_ISG_SC_EEEEESJ_SK_SJ_SK_NS1I_6fusion15FusionCallbacksIS1M_NS1S_17LinearCombinationISJ_fSJ_fLNS_15FloatRoundStyleE2EEES1O_S1R_JEEENS4_5SM1004TMEM4LOAD26SM100_TMEM_LOAD_32dp32b16xENS4_13SM90_TMA_LOADENS16_INS17_ILi0ELi4ELi3EEES1A_NSX_INS5_IJS1B_NSA_ILi16EEEEEENS5_IJS24_SC_EEEEEEENS4_39AutoVectorizingCopyWithAssumedAlignmentILi128EEENS4_14SM90_TMA_STOREES28_S2A_S2A_EEEvvEEEEvNT_6ParamsE --------------------------
	.section	.nv.shared._ZN7cutlass13device_kernelINS_4gemm6kernel13GemmUniversalIN4cute5tupleIJiiiiEEENS1_10collective13CollectiveMmaINS1_35MainloopSm100TmaUmmaWarpSpecializedILi17ELi2ELi4ENS5_IJNS4_1CILi2EEENSA_ILi1EEESC_EEEEENS5_IJNSA_ILi256EEENSA_ILi112EEENSA_ILi64EEEEEENS_12float_e4m3_tENS5_IJlSC_lEEESJ_SK_NS4_8TiledMMAINS4_8MMA_AtomIJNS4_10MMA_TraitsINS4_25SM100_MMA_F8F6F4_2x1SM_SSEJSJ_SJ_fSF_SG_NS4_17integral_constantINS4_4UMMA5MajorELSR_0EEESS_NSP_INSQ_7ScaleInELST_0EEESU_EEEEEENS4_6LayoutINS5_IJSC_SC_SC_EEENS5_IJNSA_ILi0EEESZ_SZ_EEEEENS5_IJNS4_10UnderscoreES12_S12_EEEEENS4_18SM100_TMA_2SM_LOADENS4_14ComposedLayoutINS4_7SwizzleILi2ELi4ELi3EEENS4_18smem_ptr_flag_bitsILi8EEENSX_INS5_IJNSA_ILi8EEESH_EEENS5_IJSH_SC_EEEEEEEvNS4_8identityES15_S1F_vS1G_EENS_8epilogue10collective18CollectiveEpilogueINS1I_23Sm100TmaWarpSpecializedILi1ELi1ELi112ELb0ELb0EEEJNS5_IJNSA_ILi128EEESG_SH_EEENS5_IJNSX_IS1N_SC_EENSX_ISG_SC_EEEEESJ_SK_SJ_SK_NS1I_6fusion15FusionCallbacksIS1M_NS1S_17LinearCombinationISJ_fSJ_fLNS_15FloatRoundStyleE2EEES1O_S1R_JEEENS4_5SM1004TMEM4LOAD26SM100_TMEM_LOAD_32dp32b16xENS4_13SM90_TMA_LOADENS16_INS17_ILi0ELi4ELi3EEES1A_NSX_INS5_IJS1B_NSA_ILi16EEEEEENS5_IJS24_SC_EEEEEEENS4_39AutoVectorizingCopyWithAssumedAlignmentILi128EEENS4_14SM90_TMA_STOREES28_S2A_S2A_EEEvvEEEEvNT_6ParamsE,"aw",@nobits
	.sectionflags	@""
	.align	16
	.zero		1024


//--------------------- .nv.shared.reserved.0     --------------------------
	.section	.nv.shared.reserved.0,"aw",@nobits
	.weak		__nv_reservedSMEM_offset_0_alias
	.size		__nv_reservedSMEM_offset_0_alias, 0, 64
	.other		__nv_reservedSMEM_offset_0_alias,@"STO_CUDA_RESERVED_SHARED STV_DEFAULT"
__nv_reservedSMEM_offset_0_alias:
	.zero		0
.nv.shared.reserved.0:
	.zero		64
	.weak		__nv_reservedSMEM_tcgen05_partition
	.type		__nv_reservedSMEM_tcgen05_partition,@object
	.size		__nv_reservedSMEM_tcgen05_partition,(.L_0 - __nv_reservedSMEM_tcgen05_partition)
__nv_reservedSMEM_tcgen05_partition:
	.zero		32
.L_0:


//--------------------- .nv.global                --------------------------
	.section	.nv.global,"aw",@nobits
.nv.global:
	.type		_ZN40_INTERNAL_49206128_4_k_cu_69ea2d37_253424cute1_E,@object
	.size		_ZN40_INTERNAL_49206128_4_k_cu_69ea2d37_253424cute1_E,(_ZN40_INTERNAL_49206128_4_k_cu_69ea2d37_253424cuda3std3__45__cpo6cbeginE - _ZN40_INTERNAL_49206128_4_k_cu_69ea2d37_253424cute1_E)
_ZN40_INTERNAL_49206128_4_k_cu_69ea2d37_253424cute1_E:
	.zero		1
	.type		_ZN40_INTERNAL_49206128_4_k_cu_69ea2d37_253424cuda3std3__45__cpo6cbeginE,@object
	.size		_ZN40_INTERNAL_49206128_4_k_cu_69ea2d37_253424cuda3std3__45__cpo6cbeginE,(_ZN40_INTERNAL_49206128_4_k_cu_69ea2d37_253424cuda3std3__48in_placeE - _ZN40_INTERNAL_49206128_4_k_cu_69ea2d37_253424cuda3std3__45__cpo6cbeginE)
_ZN40_INTERNAL_49206128_4_k_cu_69ea2d37_253424cuda3std3__45__cpo6cbeginE:
	.zero		1
	.type		_ZN40_INTERNAL_49206128_4_k_cu_69ea2d37_253424cuda3std3__48in_placeE,@object
	.size		_ZN40_INTERNAL_49206128_4_k_cu_69ea2d37_253424cuda3std3__48in_placeE,(_ZN40_INTERNAL_49206128_4_k_cu_69ea2d37_253424cuda3std6ranges3__45__cpo9iter_moveE - _ZN40_INTERNAL_49206128_4_k_cu_69ea2d37_253424cuda3std3__48in_placeE)
_ZN40_INTERNAL_49206128_4_k_cu_69ea2d37_253424cuda3std3__48in_placeE:
	.zero		1
	.type		_ZN40_INTERNAL_49206128_4_k_cu_69ea2d37_253424cuda3std6ranges3__45__cpo9iter_moveE,@object
	.size		_ZN40_INTERNAL_49206128_4_k_cu_69ea2d37_253424cuda3std6ranges3__45__cpo9iter_moveE,(_ZN40_INTERNAL_49206128_4_k_cu_69ea2d37_253424cuda3std3__45__cpo5beginE - _ZN40_INTERNAL_49206128_4_k_cu_69ea2d37_253424cuda3std6ranges3__45__cpo9iter_moveE)
_ZN40_INTERNAL_49206128_4_k_cu_69ea2d37_253424cuda3std6ranges3__45__cpo9iter_moveE:
	.zero		1
	.type		_ZN40_INTERNAL_49206128_4_k_cu_69ea2d37_253424cuda3std3__45__cpo5beginE,@object
	.size		_ZN40_INTERNAL_49206128_4_k_cu_69ea2d37_253424cuda3std3__45__cpo5beginE,(_ZN40_INTERNAL_49206128_4_k_cu_69ea2d37_253424cuda3std3__442_GLOBAL__N__49206128_4_k_cu_69ea2d37_253426ignoreE - _ZN40_INTERNAL_49206128_4_k_cu_69ea2d37_253424cuda3std3__45__cpo5beginE)
_ZN40_INTERNAL_49206128_4_k_cu_69ea2d37_253424cuda3std3__45__cpo5beginE:
	.zero		1
	.type		_ZN40_INTERNAL_49206128_4_k_cu_69ea2d37_253424cuda3std3__442_GLOBAL__N__49206128_4_k_cu_69ea2d37_253426ignoreE,@object
	.size		_ZN40_INTERNAL_49206128_4_k_cu_69ea2d37_253424cuda3std3__442_GLOBAL__N__49206128_4_k_cu_69ea2d37_253426ignoreE,(_ZN40_INTERNAL_49206128_4_k_cu_69ea2d37_253424cute7productE - _ZN40_INTERNAL_49206128_4_k_cu_69ea2d37_253424cuda3std3__442_GLOBAL__N__49206128_4_k_cu_69ea2d37_253426ignoreE)
_ZN40_INTERNAL_49206128_4_k_cu_69ea2d37_253424cuda3std3__442_GLOBAL__N__49206128_4_k_cu_69ea2d37_253426ignoreE:
	.zero		1
	.type		_ZN40_INTERNAL_49206128_4_k_cu_69ea2d37_253424cute7productE,@object
	.size		_ZN40_INTERNAL_49206128_4_k_cu_69ea2d37_253424cute7productE,(_ZN40_INTERNAL_49206128_4_k_cu_69ea2d37_253424cuda3std3__45__cpo3endE - _ZN40_INTERNAL_49206128_4_k_cu_69ea2d37_253424cute7productE)
_ZN40_INTERNAL_49206128_4_k_cu_69ea2d37_253424cute7productE:
	.zero		1
	.type		_ZN40_INTERNAL_49206128_4_k_cu_69ea2d37_253424cuda3std3__45__cpo3endE,@object
	.size		_ZN40_INTERNAL_49206128_4_k_cu_69ea2d37_253424cuda3std3__45__cpo3endE,(_ZN40_INTERNAL_49206128_4_k_cu_69ea2d37_253424cuda3std3__419piecewise_constructE - _ZN40_INTERNAL_49206128_4_k_cu_69ea2d37_253424cuda3std3__45__cpo3endE)
_ZN40_INTERNAL_49206128_4_k_cu_69ea2d37_253424cuda3std3__45__cpo3endE:
	.zero		1
	.type		_ZN40_INTERNAL_49206128_4_k_cu_69ea2d37_253424cuda3std3__419piecewise_constructE,@object
	.size		_ZN40_INTERNAL_49206128_4_k_cu_69ea2d37_253424cuda3std3__419piecewise_constructE,(_ZN40_INTERNAL_49206128_4_k_cu_69ea2d37_253424cuda3std3__45__cpo4cendE - _ZN40_INTERNAL_49206128_4_k_cu_69ea2d37_253424cuda3std3__419piecewise_constructE)
_ZN40_INTERNAL_49206128_4_k_cu_69ea2d37_253424cuda3std3__419piecewise_constructE:
	.zero		1
	.type		_ZN40_INTERNAL_49206128_4_k_cu_69ea2d37_253424cuda3std3__45__cpo4cendE,@object
	.size		_ZN40_INTERNAL_49206128_4_k_cu_69ea2d37_253424cuda3std3__45__cpo4cendE,(_ZN40_INTERNAL_49206128_4_k_cu_69ea2d37_253424cuda3std6ranges3__45__cpo4swapE - _ZN40_INTERNAL_49206128_4_k_cu_69ea2d37_253424cuda3std3__45__cpo4cendE)
_ZN40_INTERNAL_49206128_4_k_cu_69ea2d37_253424cuda3std3__45__cpo4cendE:
	.zero		1
	.type		_ZN40_INTERNAL_49206128_4_k_cu_69ea2d37_253424cuda3std6ranges3__45__cpo4swapE,@object
	.size		_ZN40_INTERNAL_49206128_4_k_cu_69ea2d37_253424cuda3std6ranges3__45__cpo4swapE,(.L_9 - _ZN40_INTERNAL_49206128_4_k_cu_69ea2d37_253424cuda3std6ranges3__45__cpo4swapE)
_ZN40_INTERNAL_49206128_4_k_cu_69ea2d37_253424cuda3std6ranges3__45__cpo4swapE:
	.zero		1
.L_9:


//--------------------- .nv.constant0._ZN7cutlass13device_kernelINS_4gemm6kernel13GemmUniversalIN4cute5tupleIJiiiiEEENS1_10collective13CollectiveMmaINS1_35MainloopSm100TmaUmmaWarpSpecializedILi17ELi2ELi4ENS5_IJNS4_1CILi2EEENSA_ILi1EEESC_EEEEENS5_IJNSA_ILi256EEENSA_ILi112EEENSA_ILi64EEEEEENS_12float_e4m3_tENS5_IJlSC_lEEESJ_SK_NS4_8TiledMMAINS4_8MMA_AtomIJNS4_10MMA_TraitsINS4_25SM100_MMA_F8F6F4_2x1SM_SSEJSJ_SJ_fSF_SG_NS4_17integral_constantINS4_4UMMA5MajorELSR_0EEESS_NSP_INSQ_7ScaleInELST_0EEESU_EEEEEENS4_6LayoutINS5_IJSC_SC_SC_EEENS5_IJNSA_ILi0EEESZ_SZ_EEEEENS5_IJNS4_10UnderscoreES12_S12_EEEEENS4_18SM100_TMA_2SM_LOADENS4_14ComposedLayoutINS4_7SwizzleILi2ELi4ELi3EEENS4_18smem_ptr_flag_bitsILi8EEENSX_INS5_IJNSA_ILi8EEESH_EEENS5_IJSH_SC_EEEEEEEvNS4_8identityES15_S1F_vS1G_EENS_8epilogue10collective18CollectiveEpilogueINS1I_23Sm100TmaWarpSpecializedILi1ELi1ELi112ELb0ELb0EEEJNS5_IJNSA_ILi128EEESG_SH_EEENS5_IJNSX_IS1N_SC_EENSX_ISG_SC_EEEEESJ_SK_SJ_SK_NS1I_6fusion15FusionCallbacksIS1M_NS1S_17LinearCombinationISJ_fSJ_fLNS_15FloatRoundStyleE2EEES1O_S1R_JEEENS4_5SM1004TMEM4LOAD26SM100_TMEM_LOAD_32dp32b16xENS4_13SM90_TMA_LOADENS16_INS17_ILi0ELi4ELi3EEES1A_NSX_INS5_IJS1B_NSA_ILi16EEEEEENS5_IJS24_SC_EEEEEEENS4_39AutoVectorizingCopyWithAssumedAlignmentILi128EEENS4_14SM90_TMA_STOREES28_S2A_S2A_EEEvvEEEEvNT_6ParamsE --------------------------
	.section	.nv.constant0._ZN7cutlass13device_kernelINS_4gemm6kernel13GemmUniversalIN4cute5tupleIJiiiiEEENS1_10collective13CollectiveMmaINS1_35MainloopSm100TmaUmmaWarpSpecializedILi17ELi2ELi4ENS5_IJNS4_1CILi2EEENSA_ILi1EEESC_EEEEENS5_IJNSA_ILi256EEENSA_ILi112EEENSA_ILi64EEEEEENS_12float_e4m3_tENS5_IJlSC_lEEESJ_SK_NS4_8TiledMMAINS4_8MMA_AtomIJNS4_10MMA_TraitsINS4_25SM100_MMA_F8F6F4_2x1SM_SSEJSJ_SJ_fSF_SG_NS4_17integral_constantINS4_4UMMA5MajorELSR_0EEESS_NSP_INSQ_7ScaleInELST_0EEESU_EEEEEENS4_6LayoutINS5_IJSC_SC_SC_EEENS5_IJNSA_ILi0EEESZ_SZ_EEEEENS5_IJNS4_10UnderscoreES12_S12_EEEEENS4_18SM100_TMA_2SM_LOADENS4_14ComposedLayoutINS4_7SwizzleILi2ELi4ELi3EEENS4_18smem_ptr_flag_bitsILi8EEENSX_INS5_IJNSA_ILi8EEESH_EEENS5_IJSH_SC_EEEEEEEvNS4_8identityES15_S1F_vS1G_EENS_8epilogue10collective18CollectiveEpilogueINS1I_23Sm100TmaWarpSpecializedILi1ELi1ELi112ELb0ELb0EEEJNS5_IJNSA_ILi128EEESG_SH_EEENS5_IJNSX_IS1N_SC_EENSX_ISG_SC_EEEEESJ_SK_SJ_SK_NS1I_6fusion15FusionCallbacksIS1M_NS1S_17LinearCombinationISJ_fSJ_fLNS_15FloatRoundStyleE2EEES1O_S1R_JEEENS4_5SM1004TMEM4LOAD26SM100_TMEM_LOAD_32dp32b16xENS4_13SM90_TMA_LOADENS16_INS17_ILi0ELi4ELi3EEES1A_NSX_INS5_IJS1B_NSA_ILi16EEEEEENS5_IJS24_SC_EEEEEEENS4_39AutoVectorizingCopyWithAssumedAlignmentILi128EEENS4_14SM90_TMA_STOREES28_S2A_S2A_EEEvvEEEEvNT_6ParamsE,"a",@progbits
	.sectionflags	@""
	.align	4
.nv.constant0._ZN7cutlass13device_kernelINS_4gemm6kernel13GemmUniversalIN4cute5tupleIJiiiiEEENS1_10collective13CollectiveMmaINS1_35MainloopSm100TmaUmmaWarpSpecializedILi17ELi2ELi4ENS5_IJNS4_1CILi2EEENSA_ILi1EEESC_EEEEENS5_IJNSA_ILi256EEENSA_ILi112EEENSA_ILi64EEEEEENS_12float_e4m3_tENS5_IJlSC_lEEESJ_SK_NS4_8TiledMMAINS4_8MMA_AtomIJNS4_10MMA_TraitsINS4_25SM100_MMA_F8F6F4_2x1SM_SSEJSJ_SJ_fSF_SG_NS4_17integral_constantINS4_4UMMA5MajorELSR_0EEESS_NSP_INSQ_7ScaleInELST_0EEESU_EEEEEENS4_6LayoutINS5_IJSC_SC_SC_EEENS5_IJNSA_ILi0EEESZ_SZ_EEEEENS5_IJNS4_10UnderscoreES12_S12_EEEEENS4_18SM100_TMA_2SM_LOADENS4_14ComposedLayoutINS4_7SwizzleILi2ELi4ELi3EEENS4_18smem_ptr_flag_bitsILi8EEENSX_INS5_IJNSA_ILi8EEESH_EEENS5_IJSH_SC_EEEEEEEvNS4_8identityES15_S1F_vS1G_EENS_8epilogue10collective18CollectiveEpilogueINS1I_23Sm100TmaWarpSpecializedILi1ELi1ELi112ELb0ELb0EEEJNS5_IJNSA_ILi128EEESG_SH_EEENS5_IJNSX_IS1N_SC_EENSX_ISG_SC_EEEEESJ_SK_SJ_SK_NS1I_6fusion15FusionCallbacksIS1M_NS1S_17LinearCombinationISJ_fSJ_fLNS_15FloatRoundStyleE2EEES1O_S1R_JEEENS4_5SM1004TMEM4LOAD26SM100_TMEM_LOAD_32dp32b16xENS4_13SM90_TMA_LOADENS16_INS17_ILi0ELi4ELi3EEES1A_NSX_INS5_IJS1B_NSA_ILi16EEEEEENS5_IJS24_SC_EEEEEEENS4_39AutoVectorizingCopyWithAssumedAlignmentILi128EEENS4_14SM90_TMA_STOREES28_S2A_S2A_EEEvvEEEEvNT_6ParamsE:
	.zero		2944


//--------------------- SYMBOLS --------------------------

	.type		.nv.reservedSmem.offset0,@object
	.size		.nv.reservedSmem.offset0,0x4
	.type		.nv.reservedSmem.cap,@object
	.size		.nv.reservedSmem.cap,0x4
	.type		__assertfail,@function
